//
// Generated by NVIDIA NVVM Compiler
//
// Compiler Build ID: CL-36424714
// Cuda compilation tools, release 13.0, V13.0.88
// Based on NVVM 20.0.0
//

.version 9.0
.target sm_100
.address_size 64

	// .globl	_Z19matmul_naive_kernelPdS_S_i
// _ZZ20matmul_shared_kernelPdS_S_iE6A_tile has been demoted
// _ZZ20matmul_shared_kernelPdS_S_iE6B_tile has been demoted

.visible .entry _Z19matmul_naive_kernelPdS_S_i(
	.param .u64 .ptr .align 1 _Z19matmul_naive_kernelPdS_S_i_param_0,
	.param .u64 .ptr .align 1 _Z19matmul_naive_kernelPdS_S_i_param_1,
	.param .u64 .ptr .align 1 _Z19matmul_naive_kernelPdS_S_i_param_2,
	.param .u32 _Z19matmul_naive_kernelPdS_S_i_param_3
)
{
	.reg .pred 	%p<10>;
	.reg .b32 	%r<75>;
	.reg .b64 	%rd<67>;
	.reg .b64 	%fd<62>;

	ld.param.u64 	%rd14, [_Z19matmul_naive_kernelPdS_S_i_param_0];
	ld.param.u64 	%rd15, [_Z19matmul_naive_kernelPdS_S_i_param_1];
	ld.param.u32 	%r29, [_Z19matmul_naive_kernelPdS_S_i_param_3];
	cvta.to.global.u64 	%rd1, %rd15;
	cvta.to.global.u64 	%rd2, %rd14;
	mov.u32 	%r30, %tid.y;
	mov.u32 	%r31, %ctaid.y;
	mov.u32 	%r32, %ntid.y;
	mad.lo.s32 	%r1, %r31, %r32, %r30;
	mov.u32 	%r33, %tid.x;
	mov.u32 	%r34, %ctaid.x;
	mov.u32 	%r35, %ntid.x;
	mad.lo.s32 	%r2, %r34, %r35, %r33;
	max.s32 	%r36, %r1, %r2;
	setp.ge.s32 	%p1, %r36, %r29;
	@%p1 bra 	$L__BB0_13;
	mul.lo.s32 	%r3, %r29, %r1;
	and.b32  	%r4, %r29, 7;
	setp.lt.u32 	%p2, %r29, 8;
	mov.b32 	%r69, 0;
	mov.u32 	%r74, %r69;
	@%p2 bra 	$L__BB0_4;
	and.b32  	%r69, %r29, 2147483640;
	neg.s32 	%r63, %r69;
	mul.wide.s32 	%rd16, %r29, 8;
	add.s64 	%rd3, %rd1, %rd16;
	mul.wide.s32 	%rd17, %r29, 16;
	add.s64 	%rd4, %rd1, %rd17;
	mul.wide.s32 	%rd18, %r29, 24;
	add.s64 	%rd5, %rd1, %rd18;
	mul.wide.s32 	%rd19, %r29, 32;
	add.s64 	%rd6, %rd1, %rd19;
	mul.wide.s32 	%rd20, %r29, 40;
	add.s64 	%rd7, %rd1, %rd20;
	mul.wide.s32 	%rd21, %r29, 48;
	add.s64 	%rd8, %rd1, %rd21;
	mul.wide.s32 	%rd22, %r29, 56;
	add.s64 	%rd9, %rd1, %rd22;
	mul.wide.u32 	%rd23, %r3, 8;
	add.s64 	%rd24, %rd23, %rd2;
	add.s64 	%rd66, %rd24, 32;
	mov.b32 	%r74, 0;
	mov.u32 	%r62, %r2;
$L__BB0_3:
	.pragma "nounroll";
	mul.wide.s32 	%rd25, %r62, 8;
	add.s64 	%rd26, %rd3, %rd25;
	add.s64 	%rd27, %rd4, %rd25;
	add.s64 	%rd28, %rd5, %rd25;
	add.s64 	%rd29, %rd6, %rd25;
	add.s64 	%rd30, %rd7, %rd25;
	add.s64 	%rd31, %rd8, %rd25;
	add.s64 	%rd32, %rd9, %rd25;
	add.s64 	%rd33, %rd1, %rd25;
	ld.global.f64 	%fd1, [%rd66+-32];
	ld.global.f64 	%fd2, [%rd33];
	cvt.rn.f64.s32 	%fd3, %r74;
	fma.rn.f64 	%fd4, %fd1, %fd2, %fd3;
	cvt.rzi.s32.f64 	%r40, %fd4;
	ld.global.f64 	%fd5, [%rd66+-24];
	ld.global.f64 	%fd6, [%rd26];
	cvt.rn.f64.s32 	%fd7, %r40;
	fma.rn.f64 	%fd8, %fd5, %fd6, %fd7;
	cvt.rzi.s32.f64 	%r41, %fd8;
	ld.global.f64 	%fd9, [%rd66+-16];
	ld.global.f64 	%fd10, [%rd27];
	cvt.rn.f64.s32 	%fd11, %r41;
	fma.rn.f64 	%fd12, %fd9, %fd10, %fd11;
	cvt.rzi.s32.f64 	%r42, %fd12;
	ld.global.f64 	%fd13, [%rd66+-8];
	ld.global.f64 	%fd14, [%rd28];
	cvt.rn.f64.s32 	%fd15, %r42;
	fma.rn.f64 	%fd16, %fd13, %fd14, %fd15;
	cvt.rzi.s32.f64 	%r43, %fd16;
	ld.global.f64 	%fd17, [%rd66];
	ld.global.f64 	%fd18, [%rd29];
	cvt.rn.f64.s32 	%fd19, %r43;
	fma.rn.f64 	%fd20, %fd17, %fd18, %fd19;
	cvt.rzi.s32.f64 	%r44, %fd20;
	ld.global.f64 	%fd21, [%rd66+8];
	ld.global.f64 	%fd22, [%rd30];
	cvt.rn.f64.s32 	%fd23, %r44;
	fma.rn.f64 	%fd24, %fd21, %fd22, %fd23;
	cvt.rzi.s32.f64 	%r45, %fd24;
	ld.global.f64 	%fd25, [%rd66+16];
	ld.global.f64 	%fd26, [%rd31];
	cvt.rn.f64.s32 	%fd27, %r45;
	fma.rn.f64 	%fd28, %fd25, %fd26, %fd27;
	cvt.rzi.s32.f64 	%r46, %fd28;
	ld.global.f64 	%fd29, [%rd66+24];
	ld.global.f64 	%fd30, [%rd32];
	cvt.rn.f64.s32 	%fd31, %r46;
	fma.rn.f64 	%fd32, %fd29, %fd30, %fd31;
	cvt.rzi.s32.f64 	%r74, %fd32;
	add.s32 	%r63, %r63, 8;
	shl.b32 	%r47, %r29, 3;
	add.s32 	%r62, %r62, %r47;
	add.s64 	%rd66, %rd66, 64;
	setp.ne.s32 	%p3, %r63, 0;
	@%p3 bra 	$L__BB0_3;
$L__BB0_4:
	setp.eq.s32 	%p4, %r4, 0;
	@%p4 bra 	$L__BB0_12;
	and.b32  	%r16, %r29, 3;
	setp.lt.u32 	%p5, %r4, 4;
	@%p5 bra 	$L__BB0_7;
	add.s32 	%r49, %r69, %r3;
	mul.wide.u32 	%rd34, %r49, 8;
	add.s64 	%rd35, %rd2, %rd34;
	ld.global.f64 	%fd33, [%rd35];
	mad.lo.s32 	%r50, %r69, %r29, %r2;
	mul.wide.s32 	%rd36, %r50, 8;
	add.s64 	%rd37, %rd1, %rd36;
	ld.global.f64 	%fd34, [%rd37];
	cvt.rn.f64.s32 	%fd35, %r74;
	fma.rn.f64 	%fd36, %fd33, %fd34, %fd35;
	cvt.rzi.s32.f64 	%r51, %fd36;
	cvt.u64.u32 	%rd38, %r3;
	cvt.u64.u32 	%rd39, %r69;
	add.s64 	%rd40, %rd39, %rd38;
	shl.b64 	%rd41, %rd40, 3;
	add.s64 	%rd42, %rd2, %rd41;
	ld.global.f64 	%fd37, [%rd42+8];
	mul.wide.s32 	%rd43, %r29, 8;
	add.s64 	%rd44, %rd37, %rd43;
	ld.global.f64 	%fd38, [%rd44];
	cvt.rn.f64.s32 	%fd39, %r51;
	fma.rn.f64 	%fd40, %fd37, %fd38, %fd39;
	cvt.rzi.s32.f64 	%r52, %fd40;
	ld.global.f64 	%fd41, [%rd42+16];
	add.s64 	%rd45, %rd44, %rd43;
	ld.global.f64 	%fd42, [%rd45];
	cvt.rn.f64.s32 	%fd43, %r52;
	fma.rn.f64 	%fd44, %fd41, %fd42, %fd43;
	cvt.rzi.s32.f64 	%r53, %fd44;
	ld.global.f64 	%fd45, [%rd42+24];
	add.s64 	%rd46, %rd45, %rd43;
	ld.global.f64 	%fd46, [%rd46];
	cvt.rn.f64.s32 	%fd47, %r53;
	fma.rn.f64 	%fd48, %fd45, %fd46, %fd47;
	cvt.rzi.s32.f64 	%r74, %fd48;
	add.s32 	%r69, %r69, 4;
$L__BB0_7:
	setp.eq.s32 	%p6, %r16, 0;
	@%p6 bra 	$L__BB0_12;
	setp.eq.s32 	%p7, %r16, 1;
	@%p7 bra 	$L__BB0_10;
	add.s32 	%r55, %r69, %r3;
	mul.wide.u32 	%rd47, %r55, 8;
	add.s64 	%rd48, %rd2, %rd47;
	ld.global.f64 	%fd49, [%rd48];
	mad.lo.s32 	%r56, %r69, %r29, %r2;
	mul.wide.s32 	%rd49, %r56, 8;
	add.s64 	%rd50, %rd1, %rd49;
	ld.global.f64 	%fd50, [%rd50];
	cvt.rn.f64.s32 	%fd51, %r74;
	fma.rn.f64 	%fd52, %fd49, %fd50, %fd51;
	cvt.rzi.s32.f64 	%r57, %fd52;
	cvt.u64.u32 	%rd51, %r3;
	cvt.u64.u32 	%rd52, %r69;
	add.s64 	%rd53, %rd52, %rd51;
	shl.b64 	%rd54, %rd53, 3;
	add.s64 	%rd55, %rd2, %rd54;
	ld.global.f64 	%fd53, [%rd55+8];
	mul.wide.s32 	%rd56, %r29, 8;
	add.s64 	%rd57, %rd50, %rd56;
	ld.global.f64 	%fd54, [%rd57];
	cvt.rn.f64.s32 	%fd55, %r57;
	fma.rn.f64 	%fd56, %fd53, %fd54, %fd55;
	cvt.rzi.s32.f64 	%r74, %fd56;
	add.s32 	%r69, %r69, 2;
$L__BB0_10:
	and.b32  	%r58, %r29, 1;
	setp.eq.b32 	%p8, %r58, 1;
	not.pred 	%p9, %p8;
	@%p9 bra 	$L__BB0_12;
	add.s32 	%r59, %r69, %r3;
	mul.wide.u32 	%rd58, %r59, 8;
	add.s64 	%rd59, %rd2, %rd58;
	ld.global.f64 	%fd57, [%rd59];
	mad.lo.s32 	%r60, %r69, %r29, %r2;
	mul.wide.s32 	%rd60, %r60, 8;
	add.s64 	%rd61, %rd1, %rd60;
	ld.global.f64 	%fd58, [%rd61];
	cvt.rn.f64.s32 	%fd59, %r74;
	fma.rn.f64 	%fd60, %fd57, %fd58, %fd59;
	cvt.rzi.s32.f64 	%r74, %fd60;
$L__BB0_12:
	ld.param.u64 	%rd65, [_Z19matmul_naive_kernelPdS_S_i_param_2];
	cvt.rn.f64.s32 	%fd61, %r74;
	add.s32 	%r61, %r3, %r2;
	cvta.to.global.u64 	%rd62, %rd65;
	mul.wide.s32 	%rd63, %r61, 8;
	add.s64 	%rd64, %rd62, %rd63;
	st.global.f64 	[%rd64], %fd61;
$L__BB0_13:
	ret;

}
	// .globl	_Z20matmul_shared_kernelPdS_S_i
.visible .entry _Z20matmul_shared_kernelPdS_S_i(
	.param .u64 .ptr .align 1 _Z20matmul_shared_kernelPdS_S_i_param_0,
	.param .u64 .ptr .align 1 _Z20matmul_shared_kernelPdS_S_i_param_1,
	.param .u64 .ptr .align 1 _Z20matmul_shared_kernelPdS_S_i_param_2,
	.param .u32 _Z20matmul_shared_kernelPdS_S_i_param_3
)
{
	.reg .pred 	%p<12>;
	.reg .b32 	%r<116>;
	.reg .b64 	%rd<13>;
	.reg .b64 	%fd<70>;
	// demoted variable
	.shared .align 8 .b8 _ZZ20matmul_shared_kernelPdS_S_iE6A_tile[2048];
	// demoted variable
	.shared .align 8 .b8 _ZZ20matmul_shared_kernelPdS_S_iE6B_tile[2048];
	ld.param.u64 	%rd3, [_Z20matmul_shared_kernelPdS_S_i_param_0];
	ld.param.u64 	%rd4, [_Z20matmul_shared_kernelPdS_S_i_param_1];
	ld.param.u64 	%rd5, [_Z20matmul_shared_kernelPdS_S_i_param_2];
	ld.param.u32 	%r47, [_Z20matmul_shared_kernelPdS_S_i_param_3];
	mov.u32 	%r1, %tid.y;
	mov.u32 	%r48, %ctaid.y;
	mov.u32 	%r49, %ntid.y;
	mad.lo.s32 	%r2, %r48, %r49, %r1;
	mov.u32 	%r3, %tid.x;
	mov.u32 	%r50, %ctaid.x;
	mov.u32 	%r51, %ntid.x;
	mad.lo.s32 	%r4, %r50, %r51, %r3;
	max.s32 	%r52, %r2, %r4;
	setp.ge.s32 	%p1, %r52, %r47;
	@%p1 bra 	$L__BB1_19;
	add.s32 	%r54, %r47, 15;
	shr.u32 	%r5, %r54, 4;
	shl.b32 	%r55, %r1, 7;
	mov.u32 	%r56, _ZZ20matmul_shared_kernelPdS_S_iE6A_tile;
	add.s32 	%r6, %r56, %r55;
	mul.lo.s32 	%r7, %r47, %r2;
	shl.b32 	%r57, %r3, 7;
	mov.u32 	%r58, _ZZ20matmul_shared_kernelPdS_S_iE6B_tile;
	add.s32 	%r59, %r58, %r57;
	shl.b32 	%r60, %r1, 3;
	add.s32 	%r8, %r59, %r60;
	mul.lo.s32 	%r9, %r47, %r4;
	mad.lo.s32 	%r10, %r3, -120, %r59;
	and.b32  	%r11, %r47, 7;
	and.b32  	%r12, %r47, 3;
	and.b32  	%r13, %r47, 2147483640;
	and.b32  	%r14, %r47, 1;
	neg.s32 	%r15, %r13;
	cvta.to.global.u64 	%rd1, %rd3;
	cvta.to.global.u64 	%rd2, %rd4;
	mov.b32 	%r115, 0;
	mov.u32 	%r101, %r115;
$L__BB1_2:
	shl.b32 	%r18, %r101, 4;
	add.s32 	%r19, %r18, %r3;
	setp.ge.u32 	%p2, %r19, %r47;
	mov.f64 	%fd68, 0d0000000000000000;
	@%p2 bra 	$L__BB1_4;
	add.s32 	%r61, %r19, %r7;
	mul.wide.u32 	%rd6, %r61, 8;
	add.s64 	%rd7, %rd1, %rd6;
	ld.global.f64 	%fd68, [%rd7];
$L__BB1_4:
	shl.b32 	%r62, %r3, 3;
	add.s32 	%r63, %r6, %r62;
	st.shared.f64 	[%r63], %fd68;
	add.s32 	%r20, %r18, %r1;
	setp.ge.u32 	%p3, %r20, %r47;
	mov.f64 	%fd69, 0d0000000000000000;
	@%p3 bra 	$L__BB1_6;
	add.s32 	%r64, %r20, %r9;
	mul.wide.u32 	%rd8, %r64, 8;
	add.s64 	%rd9, %rd2, %rd8;
	ld.global.f64 	%fd69, [%rd9];
$L__BB1_6:
	setp.lt.u32 	%p4, %r47, 8;
	st.shared.f64 	[%r8], %fd69;
	bar.sync 	0;
	mov.b32 	%r111, 0;
	@%p4 bra 	$L__BB1_9;
	shl.b32 	%r67, %r1, 7;
	mov.u32 	%r68, _ZZ20matmul_shared_kernelPdS_S_iE6A_tile;
	add.s32 	%r69, %r67, %r68;
	add.s32 	%r103, %r69, 32;
	mov.u32 	%r71, _ZZ20matmul_shared_kernelPdS_S_iE6B_tile;
	add.s32 	%r72, %r62, %r71;
	add.s32 	%r102, %r72, 512;
	mov.u32 	%r104, %r15;
$L__BB1_8:
	.pragma "nounroll";
	ld.shared.f64 	%fd7, [%r103+-32];
	ld.shared.f64 	%fd8, [%r102+-512];
	cvt.rn.f64.s32 	%fd9, %r115;
	fma.rn.f64 	%fd10, %fd7, %fd8, %fd9;
	cvt.rzi.s32.f64 	%r73, %fd10;
	ld.shared.f64 	%fd11, [%r103+-24];
	ld.shared.f64 	%fd12, [%r102+-384];
	cvt.rn.f64.s32 	%fd13, %r73;
	fma.rn.f64 	%fd14, %fd11, %fd12, %fd13;
	cvt.rzi.s32.f64 	%r74, %fd14;
	ld.shared.f64 	%fd15, [%r103+-16];
	ld.shared.f64 	%fd16, [%r102+-256];
	cvt.rn.f64.s32 	%fd17, %r74;
	fma.rn.f64 	%fd18, %fd15, %fd16, %fd17;
	cvt.rzi.s32.f64 	%r75, %fd18;
	ld.shared.f64 	%fd19, [%r103+-8];
	ld.shared.f64 	%fd20, [%r102+-128];
	cvt.rn.f64.s32 	%fd21, %r75;
	fma.rn.f64 	%fd22, %fd19, %fd20, %fd21;
	cvt.rzi.s32.f64 	%r76, %fd22;
	ld.shared.f64 	%fd23, [%r103];
	ld.shared.f64 	%fd24, [%r102];
	cvt.rn.f64.s32 	%fd25, %r76;
	fma.rn.f64 	%fd26, %fd23, %fd24, %fd25;
	cvt.rzi.s32.f64 	%r77, %fd26;
	ld.shared.f64 	%fd27, [%r103+8];
	ld.shared.f64 	%fd28, [%r102+128];
	cvt.rn.f64.s32 	%fd29, %r77;
	fma.rn.f64 	%fd30, %fd27, %fd28, %fd29;
	cvt.rzi.s32.f64 	%r78, %fd30;
	ld.shared.f64 	%fd31, [%r103+16];
	ld.shared.f64 	%fd32, [%r102+256];
	cvt.rn.f64.s32 	%fd33, %r78;
	fma.rn.f64 	%fd34, %fd31, %fd32, %fd33;
	cvt.rzi.s32.f64 	%r79, %fd34;
	ld.shared.f64 	%fd35, [%r103+24];
	ld.shared.f64 	%fd36, [%r102+384];
	cvt.rn.f64.s32 	%fd37, %r79;
	fma.rn.f64 	%fd38, %fd35, %fd36, %fd37;
	cvt.rzi.s32.f64 	%r115, %fd38;
	add.s32 	%r104, %r104, 8;
	add.s32 	%r103, %r103, 64;
	add.s32 	%r102, %r102, 1024;
	setp.ne.s32 	%p5, %r104, 0;
	mov.u32 	%r111, %r13;
	@%p5 bra 	$L__BB1_8;
$L__BB1_9:
	setp.eq.s32 	%p6, %r11, 0;
	@%p6 bra 	$L__BB1_17;
	add.s32 	%r81, %r11, -1;
	setp.lt.u32 	%p7, %r81, 3;
	@%p7 bra 	$L__BB1_12;
	shl.b32 	%r82, %r111, 3;
	add.s32 	%r83, %r6, %r82;
	ld.shared.f64 	%fd39, [%r83];
	shl.b32 	%r84, %r111, 7;
	add.s32 	%r85, %r10, %r84;
	ld.shared.f64 	%fd40, [%r85];
	cvt.rn.f64.s32 	%fd41, %r115;
	fma.rn.f64 	%fd42, %fd39, %fd40, %fd41;
	cvt.rzi.s32.f64 	%r86, %fd42;
	ld.shared.f64 	%fd43, [%r83+8];
	ld.shared.f64 	%fd44, [%r85+128];
	cvt.rn.f64.s32 	%fd45, %r86;
	fma.rn.f64 	%fd46, %fd43, %fd44, %fd45;
	cvt.rzi.s32.f64 	%r87, %fd46;
	ld.shared.f64 	%fd47, [%r83+16];
	ld.shared.f64 	%fd48, [%r85+256];
	cvt.rn.f64.s32 	%fd49, %r87;
	fma.rn.f64 	%fd50, %fd47, %fd48, %fd49;
	cvt.rzi.s32.f64 	%r88, %fd50;
	ld.shared.f64 	%fd51, [%r83+24];
	ld.shared.f64 	%fd52, [%r85+384];
	cvt.rn.f64.s32 	%fd53, %r88;
	fma.rn.f64 	%fd54, %fd51, %fd52, %fd53;
	add.s32 	%r111, %r111, 4;
	cvt.rzi.s32.f64 	%r115, %fd54;
$L__BB1_12:
	setp.eq.s32 	%p8, %r12, 0;
	@%p8 bra 	$L__BB1_17;
	setp.eq.s32 	%p9, %r12, 1;
	@%p9 bra 	$L__BB1_15;
	shl.b32 	%r90, %r111, 3;
	add.s32 	%r91, %r6, %r90;
	ld.shared.f64 	%fd55, [%r91];
	shl.b32 	%r92, %r111, 7;
	add.s32 	%r93, %r10, %r92;
	ld.shared.f64 	%fd56, [%r93];
	cvt.rn.f64.s32 	%fd57, %r115;
	fma.rn.f64 	%fd58, %fd55, %fd56, %fd57;
	cvt.rzi.s32.f64 	%r94, %fd58;
	ld.shared.f64 	%fd59, [%r91+8];
	ld.shared.f64 	%fd60, [%r93+128];
	cvt.rn.f64.s32 	%fd61, %r94;
	fma.rn.f64 	%fd62, %fd59, %fd60, %fd61;
	add.s32 	%r111, %r111, 2;
	cvt.rzi.s32.f64 	%r115, %fd62;
$L__BB1_15:
	setp.eq.s32 	%p10, %r14, 0;
	@%p10 bra 	$L__BB1_17;
	shl.b32 	%r95, %r111, 3;
	add.s32 	%r96, %r6, %r95;
	ld.shared.f64 	%fd63, [%r96];
	shl.b32 	%r97, %r111, 7;
	add.s32 	%r98, %r10, %r97;
	ld.shared.f64 	%fd64, [%r98];
	cvt.rn.f64.s32 	%fd65, %r115;
	fma.rn.f64 	%fd66, %fd63, %fd64, %fd65;
	cvt.rzi.s32.f64 	%r115, %fd66;
$L__BB1_17:
	bar.sync 	0;
	add.s32 	%r101, %r101, 1;
	setp.ne.s32 	%p11, %r101, %r5;
	@%p11 bra 	$L__BB1_2;
	cvt.rn.f64.s32 	%fd67, %r115;
	add.s32 	%r99, %r4, %r7;
	cvta.to.global.u64 	%rd10, %rd5;
	mul.wide.s32 	%rd11, %r99, 8;
	add.s64 	%rd12, %rd10, %rd11;
	st.global.f64 	[%rd12], %fd67;
$L__BB1_19:
	ret;

}


// ===== COMPILED SASS (sm_100) =====

	.target	sm_100

	.elftype	@"ET_EXEC"


//--------------------- .note.nv.tkinfo           --------------------------
	.section	.note.nv.tkinfo,"",@"SHT_NOTE"
	.sectionflags	@"SHF_NOTE_NV_TKINFO"
	.tkinfo
        /*0018*/ 	.word	0x00000002
        /*0030*/ 	.string	""
        /*0030*/ 	.string	"ptxas"
        /*0030*/ 	.string	"Cuda compilation tools, release 13.0, V13.0.88"
        /*0030*/ 	.string	"Build cuda_13.0.r13.0/compiler.36424714_0"
        /*0030*/ 	.string	"-arch sm_100 -m 64 "



//--------------------- .note.nv.cuinfo           --------------------------
	.section	.note.nv.cuinfo,"",@"SHT_NOTE"
	.sectionflags	@"SHF_NOTE_NV_CUINFO"
        /*0018*/ 	.short	0x0002
        /*001a*/ 	.short	0x0064
        /*001c*/ 	.short	0x0082
	.zero		2


//--------------------- .nv.info                  --------------------------
	.section	.nv.info,"",@"SHT_CUDA_INFO"
	.align	4


	//----- nvinfo : EIATTR_REGCOUNT
	.align		4
        /*0000*/ 	.byte	0x04, 0x2f
        /*0002*/ 	.short	(.L_1 - .L_0)
	.align		4
.L_0:
        /*0004*/ 	.word	index@(_Z19matmul_naive_kernelPdS_S_i)
        /*0008*/ 	.word	0x00000020


	//----- nvinfo : EIATTR_FRAME_SIZE
	.align		4
.L_1:
        /*000c*/ 	.byte	0x04, 0x11
        /*000e*/ 	.short	(.L_3 - .L_2)
	.align		4
.L_2:
        /*0010*/ 	.word	index@(_Z19matmul_naive_kernelPdS_S_i)
        /*0014*/ 	.word	0x00000000


	//----- nvinfo : EIATTR_REGCOUNT
	.align		4
.L_3:
        /*0018*/ 	.byte	0x04, 0x2f
        /*001a*/ 	.short	(.L_5 - .L_4)
	.align		4
.L_4:
        /*001c*/ 	.word	index@(_Z20matmul_shared_kernelPdS_S_i)
        /*0020*/ 	.word	0x00000020


	//----- nvinfo : EIATTR_FRAME_SIZE
	.align		4
.L_5:
        /*0024*/ 	.byte	0x04, 0x11
        /*0026*/ 	.short	(.L_7 - .L_6)
	.align		4
.L_6:
        /*0028*/ 	.word	index@(_Z20matmul_shared_kernelPdS_S_i)
        /*002c*/ 	.word	0x00000000


	//----- nvinfo : EIATTR_MIN_STACK_SIZE
	.align		4
.L_7:
        /*0030*/ 	.byte	0x04, 0x12
        /*0032*/ 	.short	(.L_9 - .L_8)
	.align		4
.L_8:
        /*0034*/ 	.word	index@(_Z20matmul_shared_kernelPdS_S_i)
        /*0038*/ 	.word	0x00000000


	//----- nvinfo : EIATTR_MIN_STACK_SIZE
	.align		4
.L_9:
        /*003c*/ 	.byte	0x04, 0x12
        /*003e*/ 	.short	(.L_11 - .L_10)
	.align		4
.L_10:
        /*0040*/ 	.word	index@(_Z19matmul_naive_kernelPdS_S_i)
        /*0044*/ 	.word	0x00000000
.L_11:


//--------------------- .nv.compat                --------------------------
	.section	.nv.compat,"",@"SHT_CUDA_COMPAT_INFO"
	.align	4
        /*0000*/ 	.byte	0x02, 0x09, 0x00, 0x00, 0x02, 0x02, 0x01, 0x00, 0x02, 0x05, 0x05, 0x00, 0x03, 0x07, 0x01, 0x01
        /*0010*/ 	.byte	0x02, 0x03, 0x00, 0x00, 0x02, 0x06, 0x01, 0x00, 0x04, 0x0b, 0x08, 0x00, 0x01, 0x00, 0x00, 0x00
        /*0020*/ 	.byte	0x00, 0x00, 0x00, 0x00


//--------------------- .nv.info._Z20matmul_shared_kernelPdS_S_i --------------------------
	.section	.nv.info._Z20matmul_shared_kernelPdS_S_i,"",@"SHT_CUDA_INFO"
	.sectionflags	@""
	.align	4


	//----- nvinfo : EIATTR_CUDA_API_VERSION
	.align		4
        /*0000*/ 	.byte	0x04, 0x37
        /*0002*/ 	.short	(.L_13 - .L_12)
.L_12:
        /*0004*/ 	.word	0x00000082


	//----- nvinfo : EIATTR_KPARAM_INFO
	.align		4
.L_13:
        /*0008*/ 	.byte	0x04, 0x17
        /*000a*/ 	.short	(.L_15 - .L_14)
.L_14:
        /*000c*/ 	.word	0x00000000
        /*0010*/ 	.short	0x0003
        /*0012*/ 	.short	0x0018
        /*0014*/ 	.byte	0x00, 0xf0, 0x11, 0x00


	//----- nvinfo : EIATTR_KPARAM_INFO
	.align		4
.L_15:
        /*0018*/ 	.byte	0x04, 0x17
        /*001a*/ 	.short	(.L_17 - .L_16)
.L_16:
        /*001c*/ 	.word	0x00000000
        /*0020*/ 	.short	0x0002
        /*0022*/ 	.short	0x0010
        /*0024*/ 	.byte	0x00, 0xf5, 0x21, 0x00


	//----- nvinfo : EIATTR_KPARAM_INFO
	.align		4
.L_17:
        /*0028*/ 	.byte	0x04, 0x17
        /*002a*/ 	.short	(.L_19 - .L_18)
.L_18:
        /*002c*/ 	.word	0x00000000
        /*0030*/ 	.short	0x0001
        /*0032*/ 	.short	0x0008
        /*0034*/ 	.byte	0x00, 0xf5, 0x21, 0x00


	//----- nvinfo : EIATTR_KPARAM_INFO
	.align		4
.L_19:
        /*0038*/ 	.byte	0x04, 0x17
        /*003a*/ 	.short	(.L_21 - .L_20)
.L_20:
        /*003c*/ 	.word	0x00000000
        /*0040*/ 	.short	0x0000
        /*0042*/ 	.short	0x0000
        /*0044*/ 	.byte	0x00, 0xf5, 0x21, 0x00


	//----- nvinfo : EIATTR_SPARSE_MMA_MASK
	.align		4
.L_21:
        /*0048*/ 	.byte	0x03, 0x50
        /*004a*/ 	.short	0x0000


	//----- nvinfo : EIATTR_MAXREG_COUNT
	.align		4
        /*004c*/ 	.byte	0x03, 0x1b
        /*004e*/ 	.short	0x00ff


	//----- nvinfo : EIATTR_NUM_BARRIERS
	.align		4
        /*0050*/ 	.byte	0x02, 0x4c
        /*0052*/ 	.byte	0x01
	.zero		1


	//----- nvinfo : EIATTR_MERCURY_ISA_VERSION
	.align		4
        /*0054*/ 	.byte	0x03, 0x5f
        /*0056*/ 	.short	0x0101


	//----- nvinfo : EIATTR_VRC_CTA_INIT_COUNT
	.align		4
        /*0058*/ 	.byte	0x02, 0x4a
	.zero		1
	.zero		1


	//----- nvinfo : EIATTR_EXIT_INSTR_OFFSETS
	.align		4
        /*005c*/ 	.byte	0x04, 0x1c
        /*005e*/ 	.short	(.L_23 - .L_22)


	//   ....[0]....
.L_22:
        /*0060*/ 	.word	0x000000c0


	//   ....[1]....
        /*0064*/ 	.word	0x00000a50


	//----- nvinfo : EIATTR_CBANK_PARAM_SIZE
	.align		4
.L_23:
        /*0068*/ 	.byte	0x03, 0x19
        /*006a*/ 	.short	0x001c


	//----- nvinfo : EIATTR_PARAM_CBANK
	.align		4
        /*006c*/ 	.byte	0x04, 0x0a
        /*006e*/ 	.short	(.L_25 - .L_24)
	.align		4
.L_24:
        /*0070*/ 	.word	index@(.nv.constant0._Z20matmul_shared_kernelPdS_S_i)
        /*0074*/ 	.short	0x0380
        /*0076*/ 	.short	0x001c


	//----- nvinfo : EIATTR_SW_WAR
	.align		4
.L_25:
        /*0078*/ 	.byte	0x04, 0x36
        /*007a*/ 	.short	(.L_27 - .L_26)
.L_26:
        /*007c*/ 	.word	0x00000008
.L_27:


//--------------------- .nv.info._Z19matmul_naive_kernelPdS_S_i --------------------------
	.section	.nv.info._Z19matmul_naive_kernelPdS_S_i,"",@"SHT_CUDA_INFO"
	.sectionflags	@""
	.align	4


	//----- nvinfo : EIATTR_CUDA_API_VERSION
	.align		4
        /*0000*/ 	.byte	0x04, 0x37
        /*0002*/ 	.short	(.L_29 - .L_28)
.L_28:
        /*0004*/ 	.word	0x00000082


	//----- nvinfo : EIATTR_KPARAM_INFO
	.align		4
.L_29:
        /*0008*/ 	.byte	0x04, 0x17
        /*000a*/ 	.short	(.L_31 - .L_30)
.L_30:
        /*000c*/ 	.word	0x00000000
        /*0010*/ 	.short	0x0003
        /*0012*/ 	.short	0x0018
        /*0014*/ 	.byte	0x00, 0xf0, 0x11, 0x00


	//----- nvinfo : EIATTR_KPARAM_INFO
	.align		4
.L_31:
        /*0018*/ 	.byte	0x04, 0x17
        /*001a*/ 	.short	(.L_33 - .L_32)
.L_32:
        /*001c*/ 	.word	0x00000000
        /*0020*/ 	.short	0x0002
        /*0022*/ 	.short	0x0010
        /*0024*/ 	.byte	0x00, 0xf5, 0x21, 0x00


	//----- nvinfo : EIATTR_KPARAM_INFO
	.align		4
.L_33:
        /*0028*/ 	.byte	0x04, 0x17
        /*002a*/ 	.short	(.L_35 - .L_34)
.L_34:
        /*002c*/ 	.word	0x00000000
        /*0030*/ 	.short	0x0001
        /*0032*/ 	.short	0x0008
        /*0034*/ 	.byte	0x00, 0xf5, 0x21, 0x00


	//----- nvinfo : EIATTR_KPARAM_INFO
	.align		4
.L_35:
        /*0038*/ 	.byte	0x04, 0x17
        /*003a*/ 	.short	(.L_37 - .L_36)
.L_36:
        /*003c*/ 	.word	0x00000000
        /*0040*/ 	.short	0x0000
        /*0042*/ 	.short	0x0000
        /*0044*/ 	.byte	0x00, 0xf5, 0x21, 0x00


	//----- nvinfo : EIATTR_SPARSE_MMA_MASK
	.align		4
.L_37:
        /*0048*/ 	.byte	0x03, 0x50
        /*004a*/ 	.short	0x0000


	//----- nvinfo : EIATTR_MAXREG_COUNT
	.align		4
        /*004c*/ 	.byte	0x03, 0x1b
        /*004e*/ 	.short	0x00ff


	//----- nvinfo : EIATTR_MERCURY_ISA_VERSION
	.align		4
        /*0050*/ 	.byte	0x03, 0x5f
        /*0052*/ 	.short	0x0101


	//----- nvinfo : EIATTR_VRC_CTA_INIT_COUNT
	.align		4
        /*0054*/ 	.byte	0x02, 0x4a
	.zero		1
	.zero		1


	//----- nvinfo : EIATTR_EXIT_INSTR_OFFSETS
	.align		4
        /*0058*/ 	.byte	0x04, 0x1c
        /*005a*/ 	.short	(.L_39 - .L_38)


	//   ....[0]....
.L_38:
        /*005c*/ 	.word	0x000000c0


	//   ....[1]....
        /*0060*/ 	.word	0x00000c20


	//----- nvinfo : EIATTR_CBANK_PARAM_SIZE
	.align		4
.L_39:
        /*0064*/ 	.byte	0x03, 0x19
        /*0066*/ 	.short	0x001c


	//----- nvinfo : EIATTR_PARAM_CBANK
	.align		4
        /*0068*/ 	.byte	0x04, 0x0a
        /*006a*/ 	.short	(.L_41 - .L_40)
	.align		4
.L_40:
        /*006c*/ 	.word	index@(.nv.constant0._Z19matmul_naive_kernelPdS_S_i)
        /*0070*/ 	.short	0x0380
        /*0072*/ 	.short	0x001c


	//----- nvinfo : EIATTR_SW_WAR
	.align		4
.L_41:
        /*0074*/ 	.byte	0x04, 0x36
        /*0076*/ 	.short	(.L_43 - .L_42)
.L_42:
        /*0078*/ 	.word	0x00000008
.L_43:


//--------------------- .nv.callgraph             --------------------------
	.section	.nv.callgraph,"",@"SHT_CUDA_CALLGRAPH"
	.align	4
	.sectionentsize	8
	.align		4
        /*0000*/ 	.word	0x00000000
	.align		4
        /*0004*/ 	.word	0xffffffff
	.align		4
        /*0008*/ 	.word	0x00000000
	.align		4
        /*000c*/ 	.word	0xfffffffe
	.align		4
        /*0010*/ 	.word	0x00000000
	.align		4
        /*0014*/ 	.word	0xfffffffd
	.align		4
        /*0018*/ 	.word	0x00000000
	.align		4
        /*001c*/ 	.word	0xfffffffc


//--------------------- .text._Z20matmul_shared_kernelPdS_S_i --------------------------
	.section	.text._Z20matmul_shared_kernelPdS_S_i,"ax",@progbits
	.align	128
        .global         _Z20matmul_shared_kernelPdS_S_i
        .type           _Z20matmul_shared_kernelPdS_S_i,@function
        .size           _Z20matmul_shared_kernelPdS_S_i,(.L_x_13 - _Z20matmul_shared_kernelPdS_S_i)
        .other          _Z20matmul_shared_kernelPdS_S_i,@"STO_CUDA_ENTRY STV_DEFAULT"
_Z20matmul_shared_kernelPdS_S_i:
.text._Z20matmul_shared_kernelPdS_S_i:
[----:B------:R-:W-:Y:S01]  /*0000*/  LDC R1, c[0x0][0x37c] ;  /* 0x0000df00ff017b82 */ /* 0x000fe20000000800 */
[----:B------:R-:W0:Y:S07]  /*0010*/  S2R R0, SR_TID.Y ;  /* 0x0000000000007919 */ /* 0x000e2e0000002200 */
[----:B------:R-:W0:Y:S01]  /*0020*/  LDC R17, c[0x0][0x364] ;  /* 0x0000d900ff117b82 */ /* 0x000e220000000800 */
[----:B------:R-:W1:Y:S01]  /*0030*/  LDCU UR7, c[0x0][0x398] ;  /* 0x00007300ff0777ac */ /* 0x000e620008000800 */
[----:B------:R-:W2:Y:S06]  /*0040*/  S2R R2, SR_TID.X ;  /* 0x0000000000027919 */ /* 0x000eac0000002100 */
[----:B------:R-:W0:Y:S08]  /*0050*/  S2UR UR4, SR_CTAID.Y ;  /* 0x00000000000479c3 */ /* 0x000e300000002600 */
[----:B------:R-:W2:Y:S08]  /*0060*/  S2UR UR5, SR_CTAID.X ;  /* 0x00000000000579c3 */ /* 0x000eb00000002500 */
[----:B------:R-:W2:Y:S01]  /*0070*/  LDC R3, c[0x0][0x360] ;  /* 0x0000d800ff037b82 */ /* 0x000ea20000000800 */
[----:B0-----:R-:W-:-:S02]  /*0080*/  IMAD R17, R17, UR4, R0 ;  /* 0x0000000411117c24 */ /* 0x001fc4000f8e0200 */
[----:B--2---:R-:W-:-:S05]  /*0090*/  IMAD R6, R3, UR5, R2 ;  /* 0x0000000503067c24 */ /* 0x004fca000f8e0202 */
[----:B------:R-:W-:-:S04]  /*00a0*/  VIMNMX R3, PT, PT, R17, R6, !PT ;  /* 0x0000000611037248 */ /* 0x000fc80007fe0100 */
[----:B-1----:R-:W-:-:S13]  /*00b0*/  ISETP.GE.AND P0, PT, R3, UR7, PT ;  /* 0x0000000703007c0c */ /* 0x002fda000bf06270 */
[----:B------:R-:W-:Y:S05]  /*00c0*/  @P0 EXIT ;  /* 0x000000000000094d */ /* 0x000fea0003800000 */
[----:B------:R-:W0:Y:S01]  /*00d0*/  S2UR UR8, SR_CgaCtaId ;  /* 0x00000000000879c3 */ /* 0x000e220000008800 */
[----:B------:R-:W-:Y:S01]  /*00e0*/  UMOV UR5, 0x400 ;  /* 0x0000040000057882 */ /* 0x000fe20000000000 */
[----:B------:R-:W-:Y:S01]  /*00f0*/  UIADD3 UR4, UPT, UPT, UR7, 0xf, URZ ;  /* 0x0000000f07047890 */ /* 0x000fe2000fffe0ff */
[----:B------:R-:W-:Y:S01]  /*0100*/  HFMA2 R3, -RZ, RZ, 0, 0 ;  /* 0x00000000ff037431 */ /* 0x000fe200000001ff */
[----:B------:R-:W-:Y:S01]  /*0110*/  UIADD3 UR6, UPT, UPT, UR5, 0x800, URZ ;  /* 0x0000080005067890 */ /* 0x000fe2000fffe0ff */
[----:B------:R-:W-:Y:S01]  /*0120*/  IMAD.MOV.U32 R24, RZ, RZ, RZ ;  /* 0x000000ffff187224 */ /* 0x000fe200078e00ff */
[----:B------:R-:W-:Y:S02]  /*0130*/  ULOP3.LUT UR10, UR7, 0x7, URZ, 0xc0, !UPT ;  /* 0x00000007070a7892 */ /* 0x000fe4000f8ec0ff */
[----:B------:R-:W-:Y:S02]  /*0140*/  ULOP3.LUT UR11, UR7, 0x3, URZ, 0xc0, !UPT ;  /* 0x00000003070b7892 */ /* 0x000fe4000f8ec0ff */
[----:B------:R-:W-:Y:S01]  /*0150*/  ULOP3.LUT UR7, UR7, 0x7ffffff8, URZ, 0xc0, !UPT ;  /* 0x7ffffff807077892 */ /* 0x000fe2000f8ec0ff */
[----:B------:R-:W1:Y:S01]  /*0160*/  LDCU.64 UR12, c[0x0][0x358] ;  /* 0x00006b00ff0c77ac */ /* 0x000e620008000a00 */
[----:B------:R-:W-:-:S02]  /*0170*/  USHF.R.U32.HI UR4, URZ, 0x4, UR4 ;  /* 0x00000004ff047899 */ /* 0x000fc40008011604 */
[----:B0-----:R-:W-:Y:S02]  /*0180*/  ULEA UR6, UR8, UR6, 0x18 ;  /* 0x0000000608067291 */ /* 0x001fe4000f8ec0ff */
[----:B------:R-:W-:Y:S02]  /*0190*/  ULEA UR5, UR8, UR5, 0x18 ;  /* 0x0000000508057291 */ /* 0x000fe4000f8ec0ff */
[----:B------:R-:W-:Y:S02]  /*01a0*/  UIADD3 UR8, UPT, UPT, -UR7, URZ, URZ ;  /* 0x000000ff07087290 */ /* 0x000fe4000fffe1ff */
[----:B------:R-:W-:Y:S02]  /*01b0*/  LEA R5, R2, UR6, 0x7 ;  /* 0x0000000602057c11 */ /* 0x000fe4000f8e38ff */
[----:B------:R-:W-:-:S03]  /*01c0*/  LEA R7, R0, UR5, 0x7 ;  /* 0x0000000500077c11 */ /* 0x000fc6000f8e38ff */
[--C-:B------:R-:W-:Y:S02]  /*01d0*/  IMAD R4, R0, 0x8, R5.reuse ;  /* 0x0000000800047824 */ /* 0x100fe400078e0205 */
[----:B-1----:R-:W-:-:S07]  /*01e0*/  IMAD R5, R2, -0x78, R5 ;  /* 0xffffff8802057824 */ /* 0x002fce00078e0205 */
.L_x_5:
[----:B0-----:R-:W0:Y:S01]  /*01f0*/  LDCU UR14, c[0x0][0x398] ;  /* 0x00007300ff0e77ac */ /* 0x001e220008000800 */
[C---:B------:R-:W-:Y:S01]  /*0200*/  LEA R8, R3.reuse, R2, 0x4 ;  /* 0x0000000203087211 */ /* 0x040fe200078e20ff */
[----:B------:R-:W-:-:S03]  /*0210*/  IMAD R15, R3, 0x10, R0 ;  /* 0x00000010030f7824 */ /* 0x000fc600078e0200 */
[----:B0-----:R-:W-:Y:S02]  /*0220*/  ISETP.GE.U32.AND P0, PT, R8, UR14, PT ;  /* 0x0000000e08007c0c */ /* 0x001fe4000bf06070 */
[----:B------:R-:W-:-:S11]  /*0230*/  ISETP.GE.U32.AND P1, PT, R15, UR14, PT ;  /* 0x0000000e0f007c0c */ /* 0x000fd6000bf26070 */
[----:B------:R-:W0:Y:S01]  /*0240*/  @!P0 LDC.64 R12, c[0x0][0x380] ;  /* 0x0000e000ff0c8b82 */ /* 0x000e220000000a00 */
[----:B------:R-:W-:Y:S02]  /*0250*/  @!P0 IMAD R9, R17, UR14, R8 ;  /* 0x0000000e11098c24 */ /* 0x000fe4000f8e0208 */
[----:B------:R-:W-:-:S05]  /*0260*/  @!P1 IMAD R15, R6, UR14, R15 ;  /* 0x0000000e060f9c24 */ /* 0x000fca000f8e020f */
[----:B-1-3--:R-:W1:Y:S01]  /*0270*/  @!P1 LDC.64 R10, c[0x0][0x388] ;  /* 0x0000e200ff0a9b82 */ /* 0x00ae620000000a00 */
[----:B0-----:R-:W-:Y:S01]  /*0280*/  @!P0 IMAD.WIDE.U32 R12, R9, 0x8, R12 ;  /* 0x00000008090c8825 */ /* 0x001fe200078e000c */
[----:B------:R-:W-:-:S06]  /*0290*/  CS2R R8, SRZ ;  /* 0x0000000000087805 */ /* 0x000fcc000001ff00 */
[----:B--2---:R-:W2:Y:S01]  /*02a0*/  @!P0 LDG.E.64 R8, desc[UR12][R12.64] ;  /* 0x0000000c0c088981 */ /* 0x004ea2000c1e1b00 */
[----:B-1----:R-:W-:Y:S01]  /*02b0*/  @!P1 IMAD.WIDE.U32 R14, R15, 0x8, R10 ;  /* 0x000000080f0e9825 */ /* 0x002fe200078e000a */
[----:B------:R-:W-:-:S06]  /*02c0*/  CS2R R10, SRZ ;  /* 0x00000000000a7805 */ /* 0x000fcc000001ff00 */
[----:B------:R-:W3:Y:S01]  /*02d0*/  @!P1 LDG.E.64 R10, desc[UR12][R14.64] ;  /* 0x0000000c0e0a9981 */ /* 0x000ee2000c1e1b00 */
[----:B------:R-:W-:Y:S01]  /*02e0*/  LEA R19, R2, R7, 0x3 ;  /* 0x0000000702137211 */ /* 0x000fe200078e18ff */
[----:B------:R-:W-:Y:S01]  /*02f0*/  UISETP.GE.U32.AND UP0, UPT, UR14, 0x8, UPT ;  /* 0x000000080e00788c */ /* 0x000fe2000bf06070 */
[----:B------:R-:W-:Y:S01]  /*0300*/  VIADD R3, R3, 0x1 ;  /* 0x0000000103037836 */ /* 0x000fe20000000000 */
[----:B------:R-:W-:-:S04]  /*0310*/  MOV R16, RZ ;  /* 0x000000ff00107202 */ /* 0x000fc80000000f00 */
[----:B------:R-:W-:Y:S01]  /*0320*/  ISETP.NE.AND P0, PT, R3, UR4, PT ;  /* 0x0000000403007c0c */ /* 0x000fe2000bf05270 */
[----:B--2---:R0:W-:Y:S04]  /*0330*/  STS.64 [R19], R8 ;  /* 0x0000000813007388 */ /* 0x0041e80000000a00 */
[----:B---3--:R0:W-:Y:S01]  /*0340*/  STS.64 [R4], R10 ;  /* 0x0000000a04007388 */ /* 0x0081e20000000a00 */
[----:B------:R-:W-:Y:S06]  /*0350*/  BAR.SYNC.DEFER_BLOCKING 0x0 ;  /* 0x0000000000007b1d */ /* 0x000fec0000010000 */
[----:B----4-:R-:W-:Y:S05]  /*0360*/  BRA.U !UP0, `(.L_x_0) ;  /* 0x0000000108d07547 */ /* 0x010fea000b800000 */
[----:B------:R-:W1:Y:S01]  /*0370*/  S2UR UR6, SR_CgaCtaId ;  /* 0x00000000000679c3 */ /* 0x000e620000008800 */
[----:B------:R-:W-:Y:S02]  /*0380*/  UMOV UR5, 0x400 ;  /* 0x0000040000057882 */ /* 0x000fe40000000000 */
[----:B------:R-:W-:Y:S02]  /*0390*/  UIADD3 UR9, UPT, UPT, UR5, 0x800, URZ ;  /* 0x0000080005097890 */ /* 0x000fe4000fffe0ff */
[----:B-1----:R-:W-:Y:S02]  /*03a0*/  ULEA UR5, UR6, UR5, 0x18 ;  /* 0x0000000506057291 */ /* 0x002fe4000f8ec0ff */
[----:B------:R-:W-:-:S04]  /*03b0*/  ULEA UR9, UR6, UR9, 0x18 ;  /* 0x0000000906097291 */ /* 0x000fc8000f8ec0ff */
[----:B------:R-:W-:Y:S01]  /*03c0*/  LEA R7, R0, UR5, 0x7 ;  /* 0x0000000500077c11 */ /* 0x000fe2000f8e38ff */
[----:B------:R-:W-:Y:S01]  /*03d0*/  UMOV UR5, UR8 ;  /* 0x0000000800057c82 */ /* 0x000fe20008000000 */
[----:B------:R-:W-:-:S03]  /*03e0*/  LEA R20, R2, UR9, 0x3 ;  /* 0x0000000902147c11 */ /* 0x000fc6000f8e18ff */
[----:B------:R-:W-:Y:S01]  /*03f0*/  VIADD R16, R7, 0x20 ;  /* 0x0000002007107836 */ /* 0x000fe20000000000 */
[----:B------:R-:W-:-:S07]  /*0400*/  IADD3 R20, PT, PT, R20, 0x200, RZ ;  /* 0x0000020014147810 */ /* 0x000fce0007ffe0ff */
.L_x_1:
[----:B01----:R-:W-:Y:S01]  /*0410*/  LDS.64 R10, [R20+-0x200] ;  /* 0xfffe0000140a7984 */ /* 0x003fe20000000a00 */
[----:B--2---:R-:W0:Y:S01]  /*0420*/  I2F.F64 R8, R24 ;  /* 0x0000001800087312 */ /* 0x004e220000201c00 */
[----:B------:R-:W-:Y:S02]  /*0430*/  UIADD3 UR5, UPT, UPT, UR5, 0x8, URZ ;  /* 0x0000000805057890 */ /* 0x000fe4000fffe0ff */
[----:B------:R-:W0:Y:S02]  /*0440*/  LDS.128 R12, [R16+-0x20] ;  /* 0xffffe000100c7984 */ /* 0x000e240000000c00 */
[----:B------:R-:W-:Y:S02]  /*0450*/  UISETP.NE.AND UP0, UPT, UR5, URZ, UPT ;  /* 0x000000ff0500728c */ /* 0x000fe4000bf05270 */
[----:B------:R-:W1:Y:S01]  /*0460*/  LDS.64 R18, [R20+-0x180] ;  /* 0xfffe800014127984 */ /* 0x000e620000000a00 */
[----:B0-----:R-:W-:-:S03]  /*0470*/  DFMA R26, R12, R10, R8 ;  /* 0x0000000a0c1a722b */ /* 0x001fc60000000008 */
[----:B------:R-:W-:Y:S04]  /*0480*/  LDS.64 R12, [R20+-0x100] ;  /* 0xffff0000140c7984 */ /* 0x000fe80000000a00 */
[----:B------:R-:W0:Y:S03]  /*0490*/  LDS.128 R8, [R16+-0x10] ;  /* 0xfffff00010087984 */ /* 0x000e260000000c00 */
[----:B------:R-:W2:Y:S08]  /*04a0*/  F2I.F64.TRUNC R26, R26 ;  /* 0x0000001a001a7311 */ /* 0x000eb0000030d100 */
[----:B--2---:R-:W1:Y:S02]  /*04b0*/  I2F.F64 R22, R26 ;  /* 0x0000001a00167312 */ /* 0x004e640000201c00 */
[----:B-1----:R-:W-:Y:S01]  /*04c0*/  DFMA R28, R18, R14, R22 ;  /* 0x0000000e121c722b */ /* 0x002fe20000000016 */
[----:B------:R-:W1:Y:S09]  /*04d0*/  LDS.64 R18, [R20+-0x80] ;  /* 0xffff800014127984 */ /* 0x000e720000000a00 */
[----:B------:R-:W2:Y:S08]  /*04e0*/  F2I.F64.TRUNC R28, R28 ;  /* 0x0000001c001c7311 */ /* 0x000eb0000030d100 */
[----:B--2---:R-:W0:Y:S02]  /*04f0*/  I2F.F64 R14, R28 ;  /* 0x0000001c000e7312 */ /* 0x004e240000201c00 */
[----:B0-----:R-:W-:Y:S01]  /*0500*/  DFMA R24, R8, R12, R14 ;  /* 0x0000000c0818722b */ /* 0x001fe2000000000e */
[----:B------:R-:W-:Y:S04]  /*0510*/  LDS.64 R8, [R20] ;  /* 0x0000000014087984 */ /* 0x000fe80000000a00 */
[----:B------:R-:W0:Y:S05]  /*0520*/  LDS.128 R12, [R16] ;  /* 0x00000000100c7984 */ /* 0x000e2a0000000c00 */
[----:B------:R-:W2:Y:S08]  /*0530*/  F2I.F64.TRUNC R24, R24 ;  /* 0x0000001800187311 */ /* 0x000eb0000030d100 */
[----:B--2---:R-:W1:Y:S02]  /*0540*/  I2F.F64 R22, R24 ;  /* 0x0000001800167312 */ /* 0x004e640000201c00 */
[----:B-1----:R-:W-:Y:S01]  /*0550*/  DFMA R26, R18, R10, R22 ;  /* 0x0000000a121a722b */ /* 0x002fe20000000016 */
[----:B------:R-:W1:Y:S09]  /*0560*/  LDS.64 R18, [R20+0x80] ;  /* 0x0000800014127984 */ /* 0x000e720000000a00 */
[----:B------:R-:W2:Y:S08]  /*0570*/  F2I.F64.TRUNC R26, R26 ;  /* 0x0000001a001a7311 */ /* 0x000eb0000030d100 */
[----:B--2---:R-:W0:Y:S02]  /*0580*/  I2F.F64 R10, R26 ;  /* 0x0000001a000a7312 */ /* 0x004e240000201c00 */
[----:B0-----:R-:W-:Y:S01]  /*0590*/  DFMA R28, R12, R8, R10 ;  /* 0x000000080c1c722b */ /* 0x001fe2000000000a */
[----:B------:R-:W-:Y:S04]  /*05a0*/  LDS.64 R12, [R20+0x100] ;  /* 0x00010000140c7984 */ /* 0x000fe80000000a00 */
[----:B------:R0:W2:Y:S05]  /*05b0*/  LDS.128 R8, [R16+0x10] ;  /* 0x0000100010087984 */ /* 0x0000aa0000000c00 */
[----:B------:R-:W3:Y:S01]  /*05c0*/  F2I.F64.TRUNC R28, R28 ;  /* 0x0000001c001c7311 */ /* 0x000ee2000030d100 */
[----:B0-----:R-:W-:-:S07]  /*05d0*/  VIADD R16, R16, 0x40 ;  /* 0x0000004010107836 */ /* 0x001fce0000000000 */
[----:B---3--:R-:W1:Y:S02]  /*05e0*/  I2F.F64 R22, R28 ;  /* 0x0000001c00167312 */ /* 0x008e640000201c00 */
[----:B-1----:R-:W-:Y:S01]  /*05f0*/  DFMA R22, R18, R14, R22 ;  /* 0x0000000e1216722b */ /* 0x002fe20000000016 */
[----:B------:R0:W1:Y:S05]  /*0600*/  LDS.64 R14, [R20+0x180] ;  /* 0x00018000140e7984 */ /* 0x00006a0000000a00 */
[----:B------:R-:W3:Y:S01]  /*0610*/  F2I.F64.TRUNC R18, R22 ;  /* 0x0000001600127311 */ /* 0x000ee2000030d100 */
[----:B0-----:R-:W-:-:S07]  /*0620*/  IADD3 R20, PT, PT, R20, 0x400, RZ ;  /* 0x0000040014147810 */ /* 0x001fce0007ffe0ff */
[----:B---3--:R-:W2:Y:S02]  /*0630*/  I2F.F64 R18, R18 ;  /* 0x0000001200127312 */ /* 0x008ea40000201c00 */
[----:B--2---:R-:W-:-:S10]  /*0640*/  DFMA R8, R8, R12, R18 ;  /* 0x0000000c0808722b */ /* 0x004fd40000000012 */
[----:B------:R-:W0:Y:S08]  /*0650*/  F2I.F64.TRUNC R8, R8 ;  /* 0x0000000800087311 */ /* 0x000e30000030d100 */
[----:B0-----:R-:W1:Y:S02]  /*0660*/  I2F.F64 R12, R8 ;  /* 0x00000008000c7312 */ /* 0x001e640000201c00 */
[----:B-1----:R-:W-:-:S06]  /*0670*/  DFMA R10, R14, R10, R12 ;  /* 0x0000000a0e0a722b */ /* 0x002fcc000000000c */
[----:B------:R1:W2:Y:S01]  /*0680*/  F2I.F64.TRUNC R24, R10 ;  /* 0x0000000a00187311 */ /* 0x0002a2000030d100 */
[----:B------:R-:W-:Y:S05]  /*0690*/  BRA.U UP0, `(.L_x_1) ;  /* 0xfffffffd005c7547 */ /* 0x000fea000b83ffff */
[----:B------:R-:W-:-:S07]  /*06a0*/  IMAD.U32 R16, RZ, RZ, UR7 ;  /* 0x00000007ff107e24 */ /* 0x000fce000f8e00ff */
.L_x_0:
[----:B------:R-:W-:-:S09]  /*06b0*/  UISETP.NE.AND UP0, UPT, UR10, URZ, UPT ;  /* 0x000000ff0a00728c */ /* 0x000fd2000bf05270 */
[----:B------:R-:W-:Y:S05]  /*06c0*/  BRA.U !UP0, `(.L_x_2) ;  /* 0x0000000108c47547 */ /* 0x000fea000b800000 */
[----:B------:R-:W-:Y:S02]  /*06d0*/  UIADD3 UR5, UPT, UPT, UR10, -0x1, URZ ;  /* 0xffffffff0a057890 */ /* 0x000fe4000fffe0ff */
[----:B------:R-:W-:Y:S02]  /*06e0*/  UISETP.NE.AND UP1, UPT, UR11, URZ, UPT ;  /* 0x000000ff0b00728c */ /* 0x000fe4000bf25270 */
[----:B------:R-:W-:-:S09]  /*06f0*/  UISETP.GE.U32.AND UP0, UPT, UR5, 0x3, UPT ;  /* 0x000000030500788c */ /* 0x000fd2000bf06070 */
[----:B------:R-:W-:Y:S05]  /*0700*/  BRA.U !UP0, `(.L_x_3) ;  /* 0x0000000108547547 */ /* 0x000fea000b800000 */
[C---:B------:R-:W-:Y:S01]  /*0710*/  LEA R22, R16.reuse, R5, 0x7 ;  /* 0x0000000510167211 */ /* 0x040fe200078e38ff */
[C---:B------:R-:W-:Y:S01]  /*0720*/  IMAD R23, R16.reuse, 0x8, R7 ;  /* 0x0000000810177824 */ /* 0x040fe200078e0207 */
[----:B--2---:R-:W2:Y:S01]  /*0730*/  I2F.F64 R14, R24 ;  /* 0x00000018000e7312 */ /* 0x004ea20000201c00 */
[----:B------:R-:W-:Y:S02]  /*0740*/  IADD3 R16, PT, PT, R16, 0x4, RZ ;  /* 0x0000000410107810 */ /* 0x000fe40007ffe0ff */
[----:B------:R-:W-:Y:S04]  /*0750*/  LDS.64 R12, [R22] ;  /* 0x00000000160c7984 */ /* 0x000fe80000000a00 */
[----:B01----:R-:W2:Y:S04]  /*0760*/  LDS.128 R8, [R23] ;  /* 0x0000000017087984 */ /* 0x003ea80000000c00 */
[----:B------:R-:W0:Y:S04]  /*0770*/  LDS.64 R18, [R22+0x80] ;  /* 0x0000800016127984 */ /* 0x000e280000000a00 */
[----:B------:R-:W-:Y:S01]  /*0780*/  LDS.64 R20, [R22+0x100] ;  /* 0x0001000016147984 */ /* 0x000fe20000000a00 */
[----:B--2---:R-:W-:-:S03]  /*0790*/  DFMA R26, R8, R12, R14 ;  /* 0x0000000c081a722b */ /* 0x004fc6000000000e */
[----:B------:R-:W1:Y:S07]  /*07a0*/  LDS.128 R12, [R23+0x10] ;  /* 0x00001000170c7984 */ /* 0x000e6e0000000c00 */
[----:B------:R-:W2:Y:S08]  /*07b0*/  F2I.F64.TRUNC R26, R26 ;  /* 0x0000001a001a7311 */ /* 0x000eb0000030d100 */
[----:B--2---:R-:W0:Y:S02]  /*07c0*/  I2F.F64 R8, R26 ;  /* 0x0000001a00087312 */ /* 0x004e240000201c00 */
[----:B0-----:R-:W-:Y:S01]  /*07d0*/  DFMA R18, R18, R10, R8 ;  /* 0x0000000a1212722b */ /* 0x001fe20000000008 */
[----:B------:R-:W0:Y:S09]  /*07e0*/  LDS.64 R10, [R22+0x180] ;  /* 0x00018000160a7984 */ /* 0x000e320000000a00 */
[----:B------:R-:W2:Y:S08]  /*07f0*/  F2I.F64.TRUNC R18, R18 ;  /* 0x0000001200127311 */ /* 0x000eb0000030d100 */
[----:B--2---:R-:W1:Y:S02]  /*0800*/  I2F.F64 R8, R18 ;  /* 0x0000001200087312 */ /* 0x004e640000201c00 */
[----:B-1----:R-:W-:-:S10]  /*0810*/  DFMA R8, R12, R20, R8 ;  /* 0x000000140c08722b */ /* 0x002fd40000000008 */
[----:B------:R-:W1:Y:S08]  /*0820*/  F2I.F64.TRUNC R8, R8 ;  /* 0x0000000800087311 */ /* 0x000e70000030d100 */
[----:B-1----:R-:W0:Y:S02]  /*0830*/  I2F.F64 R12, R8 ;  /* 0x00000008000c7312 */ /* 0x002e240000201c00 */
[----:B0-----:R-:W-:-:S06]  /*0840*/  DFMA R10, R10, R14, R12 ;  /* 0x0000000e0a0a722b */ /* 0x001fcc000000000c */
[----:B------:R3:W4:Y:S05]  /*0850*/  F2I.F64.TRUNC R24, R10 ;  /* 0x0000000a00187311 */ /* 0x00072a000030d100 */
.L_x_3:
[----:B------:R-:W-:Y:S05]  /*0860*/  BRA.U !UP1, `(.L_x_2) ;  /* 0x00000001095c7547 */ /* 0x000fea000b800000 */
[----:B------:R-:W-:Y:S02]  /*0870*/  UISETP.NE.AND UP0, UPT, UR11, 0x1, UPT ;  /* 0x000000010b00788c */ /* 0x000fe4000bf05270 */
[----:B------:R-:W-:-:S07]  /*0880*/  ULOP3.LUT UP1, URZ, UR14, 0x1, URZ, 0xc0, !UPT ;  /* 0x000000010eff7892 */ /* 0x000fce000f82c0ff */
[----:B------:R-:W-:Y:S05]  /*0890*/  BRA.U !UP0, `(.L_x_4) ;  /* 0x0000000108307547 */ /* 0x000fea000b800000 */
[C---:B0-----:R-:W-:Y:S01]  /*08a0*/  IMAD R19, R16.reuse, 0x80, R5 ;  /* 0x0000008010137824 */ /* 0x041fe200078e0205 */
[C---:B------:R-:W-:Y:S01]  /*08b0*/  LEA R18, R16.reuse, R7, 0x3 ;  /* 0x0000000710127211 */ /* 0x040fe200078e18ff */
[----:B--2-4-:R-:W0:Y:S01]  /*08c0*/  I2F.F64 R24, R24 ;  /* 0x0000001800187312 */ /* 0x014e220000201c00 */
[----:B------:R-:W-:Y:S02]  /*08d0*/  VIADD R16, R16, 0x2 ;  /* 0x0000000210107836 */ /* 0x000fe40000000000 */
[----:B------:R-:W-:Y:S04]  /*08e0*/  LDS.64 R12, [R19] ;  /* 0x00000000130c7984 */ /* 0x000fe80000000a00 */
[----:B-1-3--:R-:W0:Y:S04]  /*08f0*/  LDS.128 R8, [R18] ;  /* 0x0000000012087984 */ /* 0x00ae280000000c00 */
[----:B------:R-:W1:Y:S01]  /*0900*/  LDS.64 R14, [R19+0x80] ;  /* 0x00008000130e7984 */ /* 0x000e620000000a00 */
[----:B0-----:R-:W-:-:S10]  /*0910*/  DFMA R8, R8, R12, R24 ;  /* 0x0000000c0808722b */ /* 0x001fd40000000018 */
[----:B------:R-:W0:Y:S08]  /*0920*/  F2I.F64.TRUNC R8, R8 ;  /* 0x0000000800087311 */ /* 0x000e30000030d100 */
[----:B0-----:R-:W1:Y:S02]  /*0930*/  I2F.F64 R12, R8 ;  /* 0x00000008000c7312 */ /* 0x001e640000201c00 */
[----:B-1----:R-:W-:-:S06]  /*0940*/  DFMA R10, R14, R10, R12 ;  /* 0x0000000a0e0a722b */ /* 0x002fcc000000000c */
[----:B------:R0:W1:Y:S05]  /*0950*/  F2I.F64.TRUNC R24, R10 ;  /* 0x0000000a00187311 */ /* 0x00006a000030d100 */
.L_x_4:
[----:B------:R-:W-:Y:S05]  /*0960*/  BRA.U !UP1, `(.L_x_2) ;  /* 0x00000001091c7547 */ /* 0x000fea000b800000 */
[C---:B01-3--:R-:W-:Y:S01]  /*0970*/  IMAD R10, R16.reuse, 0x80, R5 ;  /* 0x00000080100a7824 */ /* 0x04bfe200078e0205 */
[----:B------:R-:W-:Y:S01]  /*0980*/  LEA R12, R16, R7, 0x3 ;  /* 0x00000007100c7211 */ /* 0x000fe200078e18ff */
[----:B--2-4-:R-:W0:Y:S04]  /*0990*/  I2F.F64 R24, R24 ;  /* 0x0000001800187312 */ /* 0x014e280000201c00 */
[----:B------:R-:W-:Y:S04]  /*09a0*/  LDS.64 R8, [R12] ;  /* 0x000000000c087984 */ /* 0x000fe80000000a00 */
[----:B------:R-:W0:Y:S02]  /*09b0*/  LDS.64 R10, [R10] ;  /* 0x000000000a0a7984 */ /* 0x000e240000000a00 */
[----:B0-----:R-:W-:-:S06]  /*09c0*/  DFMA R8, R8, R10, R24 ;  /* 0x0000000a0808722b */ /* 0x001fcc0000000018 */
[----:B------:R0:W1:Y:S05]  /*09d0*/  F2I.F64.TRUNC R24, R8 ;  /* 0x0000000800187311 */ /* 0x00006a000030d100 */
.L_x_2:
[----:B------:R-:W-:Y:S06]  /*09e0*/  BAR.SYNC.DEFER_BLOCKING 0x0 ;  /* 0x0000000000007b1d */ /* 0x000fec0000010000 */
[----:B------:R-:W-:Y:S05]  /*09f0*/  @P0 BRA `(.L_x_5) ;  /* 0xfffffff400fc0947 */ /* 0x000fea000383ffff */
[----:B------:R-:W5:Y:S01]  /*0a00*/  LDC.64 R2, c[0x0][0x390] ;  /* 0x0000e400ff027b82 */ /* 0x000f620000000a00 */
[----:B-12-4-:R-:W1:Y:S01]  /*0a10*/  I2F.F64 R24, R24 ;  /* 0x0000001800187312 */ /* 0x016e620000201c00 */
[----:B------:R-:W-:-:S04]  /*0a20*/  IMAD R17, R17, UR14, R6 ;  /* 0x0000000e11117c24 */ /* 0x000fc8000f8e0206 */
[----:B-----5:R-:W-:-:S05]  /*0a30*/  IMAD.WIDE R2, R17, 0x8, R2 ;  /* 0x0000000811027825 */ /* 0x020fca00078e0202 */
[----:B-1----:R-:W-:Y:S01]  /*0a40*/  STG.E.64 desc[UR12][R2.64], R24 ;  /* 0x0000001802007986 */ /* 0x002fe2000c101b0c */
[----:B------:R-:W-:Y:S05]  /*0a50*/  EXIT ;  /* 0x000000000000794d */ /* 0x000fea0003800000 */
.L_x_6:
[----:B------:R-:W-:-:S00]  /*0a60*/  BRA `(.L_x_6) ;  /* 0xfffffffc00fc7947 */ /* 0x000fc0000383ffff */
[----:B------:R-:W-:-:S00]  /*0a70*/  NOP ;  /* 0x0000000000007918 */ /* 0x000fc00000000000 */
        /* <DEDUP_REMOVED lines=8> */
.L_x_13:


//--------------------- .text._Z19matmul_naive_kernelPdS_S_i --------------------------
	.section	.text._Z19matmul_naive_kernelPdS_S_i,"ax",@progbits
	.align	128
        .global         _Z19matmul_naive_kernelPdS_S_i
        .type           _Z19matmul_naive_kernelPdS_S_i,@function
        .size           _Z19matmul_naive_kernelPdS_S_i,(.L_x_14 - _Z19matmul_naive_kernelPdS_S_i)
        .other          _Z19matmul_naive_kernelPdS_S_i,@"STO_CUDA_ENTRY STV_DEFAULT"
_Z19matmul_naive_kernelPdS_S_i:
.text._Z19matmul_naive_kernelPdS_S_i:
        /* <DEDUP_REMOVED lines=13> */
[----:B------:R-:W-:Y:S01]  /*00d0*/  UISETP.GE.U32.AND UP0, UPT, UR20, 0x8, UPT ;  /* 0x000000081400788c */ /* 0x000fe2000bf06070 */
[----:B------:R-:W-:Y:S02]  /*00e0*/  HFMA2 R22, -RZ, RZ, 0, 0 ;  /* 0x00000000ff167431 */ /* 0x000fe400000001ff */
[----:B------:R-:W-:Y:S01]  /*00f0*/  IMAD R0, R0, UR20, RZ ;  /* 0x0000001400007c24 */ /* 0x000fe2000f8e02ff */
[----:B------:R-:W-:Y:S01]  /*0100*/  UMOV UR4, URZ ;  /* 0x000000ff00047c82 */ /* 0x000fe20008000000 */
[----:B------:R-:W0:Y:S04]  /*0110*/  LDCU.64 UR18, c[0x0][0x358] ;  /* 0x00006b00ff1277ac */ /* 0x000e280008000a00 */
[----:B------:R-:W-:Y:S05]  /*0120*/  BRA.U !UP0, `(.L_x_7) ;  /* 0x0000000508447547 */ /* 0x000fea000b800000 */
[----:B------:R-:W1:Y:S01]  /*0130*/  LDCU.128 UR24, c[0x0][0x380] ;  /* 0x00007000ff1877ac */ /* 0x000e620008000c00 */
[----:B------:R-:W-:Y:S02]  /*0140*/  MOV R22, RZ ;  /* 0x000000ff00167202 */ /* 0x000fe40000000f00 */
[----:B------:R-:W-:Y:S01]  /*0150*/  MOV R12, R13 ;  /* 0x0000000d000c7202 */ /* 0x000fe20000000f00 */
[----:B------:R-:W-:-:S04]  /*0160*/  ULOP3.LUT UR4, UR20, 0x7ffffff8, URZ, 0xc0, !UPT ;  /* 0x7ffffff814047892 */ /* 0x000fc8000f8ec0ff */
[----:B------:R-:W-:Y:S01]  /*0170*/  UIADD3 UR5, UPT, UPT, -UR4, URZ, URZ ;  /* 0x000000ff04057290 */ /* 0x000fe2000fffe1ff */
[----:B-1----:R-:W-:Y:S01]  /*0180*/  MOV R2, UR24 ;  /* 0x0000001800027c02 */ /* 0x002fe20008000f00 */
[----:B------:R-:W-:Y:S01]  /*0190*/  UIMAD.WIDE UR6, UR20, 0x10, UR26 ;  /* 0x00000010140678a5 */ /* 0x000fe2000f8e021a */
[----:B------:R-:W-:Y:S01]  /*01a0*/  MOV R3, UR25 ;  /* 0x0000001900037c02 */ /* 0x000fe20008000f00 */
[----:B------:R-:W-:Y:S02]  /*01b0*/  UIMAD.WIDE UR8, UR20, 0x18, UR26 ;  /* 0x00000018140878a5 */ /* 0x000fe4000f8e021a */
[----:B------:R-:W-:Y:S01]  /*01c0*/  UIMAD.WIDE UR10, UR20, 0x20, UR26 ;  /* 0x00000020140a78a5 */ /* 0x000fe2000f8e021a */
[----:B------:R-:W-:Y:S01]  /*01d0*/  IMAD.WIDE.U32 R2, R0, 0x8, R2 ;  /* 0x0000000800027825 */ /* 0x000fe200078e0002 */
[----:B------:R-:W-:Y:S02]  /*01e0*/  UIMAD.WIDE UR12, UR20, 0x28, UR26 ;  /* 0x00000028140c78a5 */ /* 0x000fe4000f8e021a */
[----:B------:R-:W-:Y:S01]  /*01f0*/  UIMAD.WIDE UR14, UR20, 0x30, UR26 ;  /* 0x00000030140e78a5 */ /* 0x000fe2000f8e021a */
[----:B------:R-:W-:Y:S01]  /*0200*/  IADD3 R2, P0, PT, R2, 0x20, RZ ;  /* 0x0000002002027810 */ /* 0x000fe20007f1e0ff */
[----:B------:R-:W-:-:S04]  /*0210*/  UIMAD.WIDE UR16, UR20, 0x38, UR26 ;  /* 0x00000038141078a5 */ /* 0x000fc8000f8e021a */
[----:B------:R-:W-:-:S08]  /*0220*/  IMAD.X R3, RZ, RZ, R3, P0 ;  /* 0x000000ffff037224 */ /* 0x000fd000000e0603 */
.L_x_8:
[----:B------:R-:W-:Y:S01]  /*0230*/  MOV R9, 0x8 ;  /* 0x0000000800097802 */ /* 0x000fe20000000f00 */
[----:B0-2---:R-:W2:Y:S04]  /*0240*/  LDG.E.64 R6, desc[UR18][R2.64+-0x20] ;  /* 0xffffe01202067981 */ /* 0x005ea8000c1e1b00 */
[----:B------:R-:W-:Y:S01]  /*0250*/  IMAD.WIDE R8, R12, R9, UR26 ;  /* 0x0000001a0c087e25 */ /* 0x000fe2000f8e0209 */
[----:B------:R-:W-:Y:S01]  /*0260*/  UIMAD.WIDE UR22, UR20, 0x8, UR26 ;  /* 0x00000008141678a5 */ /* 0x000fe2000f8e021a */
[----:B------:R-:W3:Y:S04]  /*0270*/  LDG.E.64 R18, desc[UR18][R2.64+-0x18] ;  /* 0xffffe81202127981 */ /* 0x000ee8000c1e1b00 */
[----:B------:R-:W2:Y:S01]  /*0280*/  LDG.E.64 R8, desc[UR18][R8.64] ;  /* 0x0000001208087981 */ /* 0x000ea2000c1e1b00 */
[----:B------:R-:W-:Y:S01]  /*0290*/  MOV R21, UR23 ;  /* 0x0000001700157c02 */ /* 0x000fe20008000f00 */
[----:B------:R-:W-:-:S02]  /*02a0*/  IMAD.U32 R20, RZ, RZ, UR22 ;  /* 0x00000016ff147e24 */ /* 0x000fc4000f8e00ff */
[----:B------:R-:W-:Y:S01]  /*02b0*/  HFMA2 R17, -RZ, RZ, 0, 4.76837158203125e-07 ;  /* 0x00000008ff117431 */ /* 0x000fe200000001ff */
[----:B------:R-:W4:Y:S01]  /*02c0*/  LDG.E.64 R14, desc[UR18][R2.64+-0x10] ;  /* 0xfffff012020e7981 */ /* 0x000f22000c1e1b00 */
[C---:B------:R-:W-:Y:S01]  /*02d0*/  IMAD.WIDE R20, R12.reuse, 0x8, R20 ;  /* 0x000000080c147825 */ /* 0x040fe200078e0214 */
[----:B-1----:R-:W-:Y:S02]  /*02e0*/  MOV R5, 0x8 ;  /* 0x0000000800057802 */ /* 0x002fe40000000f00 */
[----:B------:R-:W5:Y:S04]  /*02f0*/  LDG.E.64 R10, desc[UR18][R2.64+-0x8] ;  /* 0xfffff812020a7981 */ /* 0x000f68000c1e1b00 */
[----:B------:R-:W3:Y:S01]  /*0300*/  LDG.E.64 R20, desc[UR18][R20.64] ;  /* 0x0000001214147981 */ /* 0x000ee2000c1e1b00 */
[----:B------:R-:W-:-:S06]  /*0310*/  IMAD.WIDE R16, R12, R17, UR6 ;  /* 0x000000060c107e25 */ /* 0x000fcc000f8e0211 */
[----:B------:R-:W4:Y:S01]  /*0320*/  LDG.E.64 R16, desc[UR18][R16.64] ;  /* 0x0000001210107981 */ /* 0x000f22000c1e1b00 */
[----:B------:R-:W-:-:S06]  /*0330*/  IMAD.WIDE R4, R12, R5, UR8 ;  /* 0x000000080c047e25 */ /* 0x000fcc000f8e0205 */
[----:B------:R-:W5:Y:S01]  /*0340*/  LDG.E.64 R4, desc[UR18][R4.64] ;  /* 0x0000001204047981 */ /* 0x000f62000c1e1b00 */
[----:B------:R-:W2:Y:S01]  /*0350*/  I2F.F64 R22, R22 ;  /* 0x0000001600167312 */ /* 0x000ea20000201c00 */
[----:B------:R-:W-:-:S04]  /*0360*/  IMAD.MOV.U32 R25, RZ, RZ, 0x8 ;  /* 0x00000008ff197424 */ /* 0x000fc800078e00ff */
[----:B------:R-:W-:Y:S01]  /*0370*/  IMAD.WIDE R24, R12, R25, UR10 ;  /* 0x0000000a0c187e25 */ /* 0x000fe2000f8e0219 */
[----:B--2---:R-:W-:Y:S01]  /*0380*/  DFMA R26, R6, R8, R22 ;  /* 0x00000008061a722b */ /* 0x004fe20000000016 */
[----:B------:R-:W2:Y:S04]  /*0390*/  LDG.E.64 R8, desc[UR18][R2.64] ;  /* 0x0000001202087981 */ /* 0x000ea8000c1e1b00 */
[----:B------:R-:W2:Y:S01]  /*03a0*/  LDG.E.64 R6, desc[UR18][R24.64] ;  /* 0x0000001218067981 */ /* 0x000ea2000c1e1b00 */
[----:B------:R-:W0:Y:S08]  /*03b0*/  F2I.F64.TRUNC R23, R26 ;  /* 0x0000001a00177311 */ /* 0x000e30000030d100 */
[----:B0-----:R-:W3:Y:S01]  /*03c0*/  I2F.F64 R28, R23 ;  /* 0x00000017001c7312 */ /* 0x001ee20000201c00 */
[----:B------:R-:W-:-:S05]  /*03d0*/  MOV R27, 0x8 ;  /* 0x00000008001b7802 */ /* 0x000fca0000000f00 */
[----:B------:R-:W-:Y:S01]  /*03e0*/  IMAD.WIDE R26, R12, R27, UR12 ;  /* 0x0000000c0c1a7e25 */ /* 0x000fe2000f8e021b */
[----:B---3--:R-:W-:Y:S01]  /*03f0*/  DFMA R28, R18, R20, R28 ;  /* 0x00000014121c722b */ /* 0x008fe2000000001c */
[----:B------:R-:W3:Y:S04]  /*0400*/  LDG.E.64 R18, desc[UR18][R2.64+0x8] ;  /* 0x0000081202127981 */ /* 0x000ee8000c1e1b00 */
[----:B------:R4:W3:Y:S05]  /*0410*/  LDG.E.64 R20, desc[UR18][R26.64] ;  /* 0x000000121a147981 */ /* 0x0008ea000c1e1b00 */
[----:B------:R-:W0:Y:S01]  /*0420*/  F2I.F64.TRUNC R28, R28 ;  /* 0x0000001c001c7311 */ /* 0x000e22000030d100 */
[----:B------:R-:W-:-:S07]  /*0430*/  MOV R22, 0x8 ;  /* 0x0000000800167802 */ /* 0x000fce0000000f00 */
[----:B0-----:R-:W4:Y:S01]  /*0440*/  I2F.F64 R28, R28 ;  /* 0x0000001c001c7312 */ /* 0x001f220000201c00 */
[----:B------:R-:W-:Y:S01]  /*0450*/  IMAD.WIDE R22, R12, R22, UR14 ;  /* 0x0000000e0c167e25 */ /* 0x000fe2000f8e0216 */
[----:B----4-:R-:W-:Y:S01]  /*0460*/  DFMA R26, R14, R16, R28 ;  /* 0x000000100e1a722b */ /* 0x010fe2000000001c */
[----:B------:R-:W4:Y:S04]  /*0470*/  LDG.E.64 R14, desc[UR18][R2.64+0x10] ;  /* 0x00001012020e7981 */ /* 0x000f28000c1e1b00 */
[----:B------:R-:W4:Y:S05]  /*0480*/  LDG.E.64 R16, desc[UR18][R22.64] ;  /* 0x0000001216107981 */ /* 0x000f2a000c1e1b00 */
[----:B------:R-:W0:Y:S01]  /*0490*/  F2I.F64.TRUNC R26, R26 ;  /* 0x0000001a001a7311 */ /* 0x000e22000030d100 */
[----:B------:R-:W-:-:S07]  /*04a0*/  MOV R25, 0x8 ;  /* 0x0000000800197802 */ /* 0x000fce0000000f00 */
[----:B0-----:R-:W5:Y:S01]  /*04b0*/  I2F.F64 R28, R26 ;  /* 0x0000001a001c7312 */ /* 0x001f620000201c00 */
[----:B------:R-:W-:-:S06]  /*04c0*/  IMAD.WIDE R24, R12, R25, UR16 ;  /* 0x000000100c187e25 */ /* 0x000fcc000f8e0219 */
[----:B------:R-:W4:Y:S01]  /*04d0*/  LDG.E.64 R24, desc[UR18][R24.64] ;  /* 0x0000001218187981 */ /* 0x000f22000c1e1b00 */
[----:B-----5:R-:W-:-:S03]  /*04e0*/  DFMA R10, R10, R4, R28 ;  /* 0x000000040a0a722b */ /* 0x020fc6000000001c */
[----:B------:R0:W5:Y:S07]  /*04f0*/  LDG.E.64 R4, desc[UR18][R2.64+0x18] ;  /* 0x0000181202047981 */ /* 0x00016e000c1e1b00 */
[----:B------:R-:W1:Y:S08]  /*0500*/  F2I.F64.TRUNC R10, R10 ;  /* 0x0000000a000a7311 */ /* 0x000e70000030d100 */
[----:B-1----:R-:W2:Y:S01]  /*0510*/  I2F.F64 R28, R10 ;  /* 0x0000000a001c7312 */ /* 0x002ea20000201c00 */
[----:B------:R-:W-:-:S04]  /*0520*/  UIADD3 UR5, UPT, UPT, UR5, 0x8, URZ ;  /* 0x0000000805057890 */ /* 0x000fc8000fffe0ff */
[----:B------:R-:W-:Y:S01]  /*0530*/  UISETP.NE.AND UP0, UPT, UR5, URZ, UPT ;  /* 0x000000ff0500728c */ /* 0x000fe2000bf05270 */
[----:B0-----:R-:W-:-:S04]  /*0540*/  IADD3 R2, P0, PT, R2, 0x40, RZ ;  /* 0x0000004002027810 */ /* 0x001fc80007f1e0ff */
[----:B------:R-:W-:Y:S01]  /*0550*/  IADD3.X R3, PT, PT, RZ, R3, RZ, P0, !PT ;  /* 0x00000003ff037210 */ /* 0x000fe200007fe4ff */
[----:B--2---:R-:W-:-:S10]  /*0560*/  DFMA R6, R8, R6, R28 ;  /* 0x000000060806722b */ /* 0x004fd4000000001c */
[----:B------:R-:W0:Y:S08]  /*0570*/  F2I.F64.TRUNC R6, R6 ;  /* 0x0000000600067311 */ /* 0x000e30000030d100 */
[----:B0-----:R-:W3:Y:S02]  /*0580*/  I2F.F64 R8, R6 ;  /* 0x0000000600087312 */ /* 0x001ee40000201c00 */
[----:B---3--:R-:W-:-:S10]  /*0590*/  DFMA R8, R18, R20, R8 ;  /* 0x000000141208722b */ /* 0x008fd40000000008 */
[----:B------:R-:W0:Y:S08]  /*05a0*/  F2I.F64.TRUNC R8, R8 ;  /* 0x0000000800087311 */ /* 0x000e30000030d100 */
[----:B0-----:R-:W4:Y:S02]  /*05b0*/  I2F.F64 R18, R8 ;  /* 0x0000000800127312 */ /* 0x001f240000201c00 */
[----:B----4-:R-:W-:-:S10]  /*05c0*/  DFMA R14, R14, R16, R18 ;  /* 0x000000100e0e722b */ /* 0x010fd40000000012 */
[----:B------:R-:W0:Y:S08]  /*05d0*/  F2I.F64.TRUNC R14, R14 ;  /* 0x0000000e000e7311 */ /* 0x000e30000030d100 */
[----:B0-----:R-:W5:Y:S01]  /*05e0*/  I2F.F64 R16, R14 ;  /* 0x0000000e00107312 */ /* 0x001f620000201c00 */
[----:B------:R-:W-:Y:S01]  /*05f0*/  IMAD.U32 R7, RZ, RZ, UR20 ;  /* 0x00000014ff077e24 */ /* 0x000fe2000f8e00ff */
[----:B-----5:R-:W-:-:S06]  /*0600*/  DFMA R4, R4, R24, R16 ;  /* 0x000000180404722b */ /* 0x020fcc0000000010 */
[----:B------:R1:W2:Y:S01]  /*0610*/  F2I.F64.TRUNC R22, R4 ;  /* 0x0000000400167311 */ /* 0x0002a2000030d100 */
[----:B------:R-:W-:Y:S01]  /*0620*/  LEA R12, R7, R12, 0x3 ;  /* 0x0000000c070c7211 */ /* 0x000fe200078e18ff */
[----:B------:R-:W-:Y:S06]  /*0630*/  BRA.U UP0, `(.L_x_8) ;  /* 0xfffffff900fc7547 */ /* 0x000fec000b83ffff */
.L_x_7:
[----:B------:R-:W-:-:S04]  /*0640*/  ULOP3.LUT UR6, UR20, 0x7, URZ, 0xc0, !UPT ;  /* 0x0000000714067892 */ /* 0x000fc8000f8ec0ff */
[----:B------:R-:W-:-:S09]  /*0650*/  UISETP.NE.AND UP0, UPT, UR6, URZ, UPT ;  /* 0x000000ff0600728c */ /* 0x000fd2000bf05270 */
[----:B------:R-:W-:Y:S05]  /*0660*/  BRA.U !UP0, `(.L_x_9) ;  /* 0x0000000508587547 */ /* 0x000fea000b800000 */
[----:B------:R-:W-:Y:S02]  /*0670*/  UISETP.GE.U32.AND UP0, UPT, UR6, 0x4, UPT ;  /* 0x000000040600788c */ /* 0x000fe4000bf06070 */
[----:B------:R-:W-:-:S04]  /*0680*/  ULOP3.LUT UR5, UR20, 0x3, URZ, 0xc0, !UPT ;  /* 0x0000000314057892 */ /* 0x000fc8000f8ec0ff */
[----:B------:R-:W-:-:S03]  /*0690*/  UISETP.NE.AND UP1, UPT, UR5, URZ, UPT ;  /* 0x000000ff0500728c */ /* 0x000fc6000bf25270 */
[----:B------:R-:W-:Y:S08]  /*06a0*/  BRA.U !UP0, `(.L_x_10) ;  /* 0x00000001089c7547 */ /* 0x000ff0000b800000 */
[----:B-1----:R-:W1:Y:S01]  /*06b0*/  LDC.64 R4, c[0x0][0x380] ;  /* 0x0000e000ff047b82 */ /* 0x002e620000000a00 */
[----:B------:R-:W-:Y:S01]  /*06c0*/  MOV R2, UR4 ;  /* 0x0000000400027c02 */ /* 0x000fe20008000f00 */
[----:B------:R-:W-:Y:S01]  /*06d0*/  VIADD R3, R0, UR4 ;  /* 0x0000000400037c36 */ /* 0x000fe20008000000 */
[----:B------:R-:W3:Y:S03]  /*06e0*/  LDCU.64 UR6, c[0x0][0x380] ;  /* 0x00007000ff0677ac */ /* 0x000ee60008000a00 */
[----:B------:R-:W-:Y:S02]  /*06f0*/  IMAD R7, R2, UR20, R13 ;  /* 0x0000001402077c24 */ /* 0x000fe4000f8e020d */
[----:B------:R-:W4:Y:S01]  /*0700*/  LDC.64 R10, c[0x0][0x388] ;  /* 0x0000e200ff0a7b82 */ /* 0x000f220000000a00 */
[----:B-1----:R-:W-:-:S06]  /*0710*/  IMAD.WIDE.U32 R4, R3, 0x8, R4 ;  /* 0x0000000803047825 */ /* 0x002fcc00078e0004 */
[----:B0-----:R-:W5:Y:S01]  /*0720*/  LDG.E.64 R4, desc[UR18][R4.64] ;  /* 0x0000001204047981 */ /* 0x001f62000c1e1b00 */
[----:B----4-:R-:W-:-:S05]  /*0730*/  IMAD.WIDE R10, R7, 0x8, R10 ;  /* 0x00000008070a7825 */ /* 0x010fca00078e020a */
[----:B------:R-:W5:Y:S01]  /*0740*/  LDG.E.64 R2, desc[UR18][R10.64] ;  /* 0x000000120a027981 */ /* 0x000f62000c1e1b00 */
[----:B------:R-:W-:Y:S02]  /*0750*/  IADD3 R6, P0, PT, R0, UR4, RZ ;  /* 0x0000000400067c10 */ /* 0x000fe4000ff1e0ff */
[----:B------:R-:W-:Y:S02]  /*0760*/  MOV R25, UR20 ;  /* 0x0000001400197c02 */ /* 0x000fe40008000f00 */
[----:B------:R-:W-:Y:S02]  /*0770*/  IADD3.X R7, PT, PT, RZ, RZ, RZ, P0, !PT ;  /* 0x000000ffff077210 */ /* 0x000fe400007fe4ff */
[----:B---3--:R-:W-:Y:S01]  /*0780*/  LEA R20, P0, R6, UR6, 0x3 ;  /* 0x0000000606147c11 */ /* 0x008fe2000f8018ff */
[----:B------:R-:W-:-:S03]  /*0790*/  IMAD.WIDE R24, R25, 0x8, R10 ;  /* 0x0000000819187825 */ /* 0x000fc600078e020a */
[----:B------:R-:W-:Y:S02]  /*07a0*/  LEA.HI.X R21, R6, UR7, R7, 0x3, P0 ;  /* 0x0000000706157c11 */ /* 0x000fe400080f1c07 */
[----:B------:R-:W3:Y:S04]  /*07b0*/  LDG.E.64 R8, desc[UR18][R24.64] ;  /* 0x0000001218087981 */ /* 0x000ee8000c1e1b00 */
[----:B------:R-:W3:Y:S01]  /*07c0*/  LDG.E.64 R6, desc[UR18][R20.64+0x8] ;  /* 0x0000081214067981 */ /* 0x000ee2000c1e1b00 */
[----:B------:R-:W-:-:S03]  /*07d0*/  MOV R27, UR20 ;  /* 0x00000014001b7c02 */ /* 0x000fc60008000f00 */
[----:B------:R-:W4:Y:S02]  /*07e0*/  LDG.E.64 R10, desc[UR18][R20.64+0x10] ;  /* 0x00001012140a7981 */ /* 0x000f24000c1e1b00 */
[----:B------:R-:W-:Y:S02]  /*07f0*/  IMAD.WIDE R26, R27, 0x8, R24 ;  /* 0x000000081b1a7825 */ /* 0x000fe400078e0218 */
[----:B------:R-:W4:Y:S04]  /*0800*/  LDG.E.64 R16, desc[UR18][R20.64+0x18] ;  /* 0x0000181214107981 */ /* 0x000f28000c1e1b00 */
[----:B------:R-:W4:Y:S01]  /*0810*/  LDG.E.64 R14, desc[UR18][R26.64] ;  /* 0x000000121a0e7981 */ /* 0x000f22000c1e1b00 */
[----:B------:R-:W-:-:S04]  /*0820*/  IMAD.U32 R19, RZ, RZ, UR20 ;  /* 0x00000014ff137e24 */ /* 0x000fc8000f8e00ff */
[----:B------:R-:W-:-:S06]  /*0830*/  IMAD.WIDE R18, R19, 0x8, R26 ;  /* 0x0000000813127825 */ /* 0x000fcc00078e021a */
[----:B------:R-:W4:Y:S01]  /*0840*/  LDG.E.64 R18, desc[UR18][R18.64] ;  /* 0x0000001212127981 */ /* 0x000f22000c1e1b00 */
[----:B--2---:R-:W5:Y:S01]  /*0850*/  I2F.F64 R22, R22 ;  /* 0x0000001600167312 */ /* 0x004f620000201c00 */
[----:B------:R-:W-:Y:S01]  /*0860*/  UIADD3 UR4, UPT, UPT, UR4, 0x4, URZ ;  /* 0x0000000404047890 */ /* 0x000fe2000fffe0ff */
[----:B-----5:R-:W-:-:S10]  /*0870*/  DFMA R2, R4, R2, R22 ;  /* 0x000000020402722b */ /* 0x020fd40000000016 */
[----:B------:R-:W0:Y:S08]  /*0880*/  F2I.F64.TRUNC R2, R2 ;  /* 0x0000000200027311 */ /* 0x000e30000030d100 */
[----:B0-----:R-:W3:Y:S02]  /*0890*/  I2F.F64 R4, R2 ;  /* 0x0000000200047312 */ /* 0x001ee40000201c00 */
[----:B---3--:R-:W-:-:S10]  /*08a0*/  DFMA R4, R6, R8, R4 ;  /* 0x000000080604722b */ /* 0x008fd40000000004 */
[----:B------:R-:W0:Y:S08]  /*08b0*/  F2I.F64.TRUNC R4, R4 ;  /* 0x0000000400047311 */ /* 0x000e30000030d100 */
[----:B0-----:R-:W4:Y:S02]  /*08c0*/  I2F.F64 R6, R4 ;  /* 0x0000000400067312 */ /* 0x001f240000201c00 */
[----:B----4-:R-:W-:-:S10]  /*08d0*/  DFMA R6, R10, R14, R6 ;  /* 0x0000000e0a06722b */ /* 0x010fd40000000006 */
[----:B------:R-:W0:Y:S08]  /*08e0*/  F2I.F64.TRUNC R6, R6 ;  /* 0x0000000600067311 */ /* 0x000e30000030d100 */
[----:B0-----:R-:W0:Y:S02]  /*08f0*/  I2F.F64 R8, R6 ;  /* 0x0000000600087312 */ /* 0x001e240000201c00 */
[----:B0-----:R-:W-:-:S06]  /*0900*/  DFMA R8, R16, R18, R8 ;  /* 0x000000121008722b */ /* 0x001fcc0000000008 */
[----:B------:R3:W4:Y:S05]  /*0910*/  F2I.F64.TRUNC R22, R8 ;  /* 0x0000000800167311 */ /* 0x00072a000030d100 */
.L_x_10:
[----:B------:R-:W-:Y:S05]  /*0920*/  BRA.U !UP1, `(.L_x_9) ;  /* 0x0000000109a87547 */ /* 0x000fea000b800000 */
[----:B------:R-:W-:Y:S02]  /*0930*/  UISETP.NE.AND UP0, UPT, UR5, 0x1, UPT ;  /* 0x000000010500788c */ /* 0x000fe4000bf05270 */
[----:B------:R-:W-:-:S04]  /*0940*/  ULOP3.LUT UR6, UR20, 0x1, URZ, 0xc0, !UPT ;  /* 0x0000000114067892 */ /* 0x000fc8000f8ec0ff */
[----:B------:R-:W-:-:S03]  /*0950*/  UISETP.NE.U32.AND UP1, UPT, UR6, 0x1, UPT ;  /* 0x000000010600788c */ /* 0x000fc6000bf25070 */
[----:B------:R-:W-:Y:S08]  /*0960*/  BRA.U !UP0, `(.L_x_11) ;  /* 0x0000000108647547 */ /* 0x000ff0000b800000 */
[----:B------:R-:W5:Y:S01]  /*0970*/  LDC.64 R2, c[0x0][0x380] ;  /* 0x0000e000ff027b82 */ /* 0x000f620000000a00 */
[----:B------:R-:W-:Y:S01]  /*0980*/  MOV R6, UR4 ;  /* 0x0000000400067c02 */ /* 0x000fe20008000f00 */
[----:B------:R-:W2:Y:S01]  /*0990*/  LDCU.64 UR6, c[0x0][0x380] ;  /* 0x00007000ff0677ac */ /* 0x000ea20008000a00 */
[----:B------:R-:W-:-:S03]  /*09a0*/  IADD3 R7, PT, PT, R0, UR4, RZ ;  /* 0x0000000400077c10 */ /* 0x000fc6000fffe0ff */
[----:B---3--:R-:W-:Y:S02]  /*09b0*/  IMAD R9, R6, UR20, R13 ;  /* 0x0000001406097c24 */ /* 0x008fe4000f8e020d */
[----:B-1----:R-:W1:Y:S01]  /*09c0*/  LDC.64 R4, c[0x0][0x388] ;  /* 0x0000e200ff047b82 */ /* 0x002e620000000a00 */
[----:B-----5:R-:W-:-:S06]  /*09d0*/  IMAD.WIDE.U32 R2, R7, 0x8, R2 ;  /* 0x0000000807027825 */ /* 0x020fcc00078e0002 */
[----:B0-----:R-:W3:Y:S01]  /*09e0*/  LDG.E.64 R2, desc[UR18][R2.64] ;  /* 0x0000001202027981 */ /* 0x001ee2000c1e1b00 */
[----:B-1----:R-:W-:-:S05]  /*09f0*/  IMAD.WIDE R4, R9, 0x8, R4 ;  /* 0x0000000809047825 */ /* 0x002fca00078e0204 */
[----:B------:R-:W3:Y:S01]  /*0a00*/  LDG.E.64 R6, desc[UR18][R4.64] ;  /* 0x0000001204067981 */ /* 0x000ee2000c1e1b00 */
[----:B------:R-:W-:Y:S01]  /*0a10*/  IADD3 R9, P0, PT, R0, UR4, RZ ;  /* 0x0000000400097c10 */ /* 0x000fe2000ff1e0ff */
[----:B------:R-:W-:-:S03]  /*0a20*/  IMAD.U32 R11, RZ, RZ, UR20 ;  /* 0x00000014ff0b7e24 */ /* 0x000fc6000f8e00ff */
[----:B------:R-:W-:Y:S02]  /*0a30*/  IADD3.X R10, PT, PT, RZ, RZ, RZ, P0, !PT ;  /* 0x000000ffff0a7210 */ /* 0x000fe400007fe4ff */
[----:B--2---:R-:W-:-:S04]  /*0a40*/  LEA R8, P0, R9, UR6, 0x3 ;  /* 0x0000000609087c11 */ /* 0x004fc8000f8018ff */
[----:B------:R-:W-:Y:S01]  /*0a50*/  LEA.HI.X R9, R9, UR7, R10, 0x3, P0 ;  /* 0x0000000709097c11 */ /* 0x000fe200080f1c0a */
[----:B------:R-:W-:-:S05]  /*0a60*/  IMAD.WIDE R10, R11, 0x8, R4 ;  /* 0x000000080b0a7825 */ /* 0x000fca00078e0204 */
[----:B------:R-:W2:Y:S04]  /*0a70*/  LDG.E.64 R8, desc[UR18][R8.64+0x8] ;  /* 0x0000081208087981 */ /* 0x000ea8000c1e1b00 */
[----:B------:R-:W2:Y:S01]  /*0a80*/  LDG.E.64 R10, desc[UR18][R10.64] ;  /* 0x000000120a0a7981 */ /* 0x000ea2000c1e1b00 */
[----:B----4-:R-:W3:Y:S01]  /*0a90*/  I2F.F64 R22, R22 ;  /* 0x0000001600167312 */ /* 0x010ee20000201c00 */
[----:B------:R-:W-:Y:S01]  /*0aa0*/  UIADD3 UR4, UPT, UPT, UR4, 0x2, URZ ;  /* 0x0000000204047890 */ /* 0x000fe2000fffe0ff */
[----:B---3--:R-:W-:-:S10]  /*0ab0*/  DFMA R2, R2, R6, R22 ;  /* 0x000000060202722b */ /* 0x008fd40000000016 */
[----:B------:R-:W0:Y:S08]  /*0ac0*/  F2I.F64.TRUNC R2, R2 ;  /* 0x0000000200027311 */ /* 0x000e30000030d100 */
[----:B0-----:R-:W2:Y:S02]  /*0ad0*/  I2F.F64 R4, R2 ;  /* 0x0000000200047312 */ /* 0x001ea40000201c00 */
[----:B--2---:R-:W-:-:S06]  /*0ae0*/  DFMA R4, R8, R10, R4 ;  /* 0x0000000a0804722b */ /* 0x004fcc0000000004 */
[----:B------:R0:W1:Y:S05]  /*0af0*/  F2I.F64.TRUNC R22, R4 ;  /* 0x0000000400167311 */ /* 0x00006a000030d100 */
.L_x_11:
[----:B------:R-:W-:Y:S05]  /*0b00*/  BRA.U UP1, `(.L_x_9) ;  /* 0x0000000101307547 */ /* 0x000fea000b800000 */
[----:B------:R-:W5:Y:S01]  /*0b10*/  LDC.64 R2, c[0x0][0x380] ;  /* 0x0000e000ff027b82 */ /* 0x000f620000000a00 */
[----:B------:R-:W-:Y:S02]  /*0b20*/  MOV R6, UR4 ;  /* 0x0000000400067c02 */ /* 0x000fe40008000f00 */
[----:B------:R-:W-:-:S03]  /*0b30*/  IADD3 R7, PT, PT, R0, UR4, RZ ;  /* 0x0000000400077c10 */ /* 0x000fc6000fffe0ff */
[----:B---3--:R-:W-:Y:S02]  /*0b40*/  IMAD R9, R6, UR20, R13 ;  /* 0x0000001406097c24 */ /* 0x008fe4000f8e020d */
[----:B01----:R-:W0:Y:S01]  /*0b50*/  LDC.64 R4, c[0x0][0x388] ;  /* 0x0000e200ff047b82 */ /* 0x003e220000000a00 */
[----:B-----5:R-:W-:-:S06]  /*0b60*/  IMAD.WIDE.U32 R2, R7, 0x8, R2 ;  /* 0x0000000807027825 */ /* 0x020fcc00078e0002 */
[----:B------:R-:W3:Y:S01]  /*0b70*/  LDG.E.64 R2, desc[UR18][R2.64] ;  /* 0x0000001202027981 */ /* 0x000ee2000c1e1b00 */
[----:B0-----:R-:W-:-:S06]  /*0b80*/  IMAD.WIDE R4, R9, 0x8, R4 ;  /* 0x0000000809047825 */ /* 0x001fcc00078e0204 */
[----:B------:R-:W3:Y:S01]  /*0b90*/  LDG.E.64 R4, desc[UR18][R4.64] ;  /* 0x0000001204047981 */ /* 0x000ee2000c1e1b00 */
[----:B--2-4-:R-:W3:Y:S02]  /*0ba0*/  I2F.F64 R6, R22 ;  /* 0x0000001600067312 */ /* 0x014ee40000201c00 */
[----:B---3--:R-:W-:-:S06]  /*0bb0*/  DFMA R6, R2, R4, R6 ;  /* 0x000000040206722b */ /* 0x008fcc0000000006 */
[----:B------:R0:W1:Y:S05]  /*0bc0*/  F2I.F64.TRUNC R22, R6 ;  /* 0x0000000600167311 */ /* 0x00006a000030d100 */
.L_x_9:
[----:B------:R-:W5:Y:S01]  /*0bd0*/  LDC.64 R2, c[0x0][0x390] ;  /* 0x0000e400ff027b82 */ /* 0x000f620000000a00 */
[----:B-12-4-:R-:W0:Y:S01]  /*0be0*/  I2F.F64 R22, R22 ;  /* 0x0000001600167312 */ /* 0x016e220000201c00 */
[----:B------:R-:W-:-:S05]  /*0bf0*/  IADD3 R13, PT, PT, R13, R0, RZ ;  /* 0x000000000d0d7210 */ /* 0x000fca0007ffe0ff */
[----:B-----5:R-:W-:-:S05]  /*0c00*/  IMAD.WIDE R2, R13, 0x8, R2 ;  /* 0x000000080d027825 */ /* 0x020fca00078e0202 */
[----:B0-----:R-:W-:Y:S01]  /*0c10*/  STG.E.64 desc[UR18][R2.64], R22 ;  /* 0x0000001602007986 */ /* 0x001fe2000c101b12 */
[----:B------:R-:W-:Y:S05]  /*0c20*/  EXIT ;  /* 0x000000000000794d */ /* 0x000fea0003800000 */
.L_x_12:
        /* <DEDUP_REMOVED lines=13> */
.L_x_14:


//--------------------- .nv.shared._Z20matmul_shared_kernelPdS_S_i --------------------------
	.section	.nv.shared._Z20matmul_shared_kernelPdS_S_i,"aw",@nobits
	.sectionflags	@""
	.align	8
.nv.shared._Z20matmul_shared_kernelPdS_S_i:
	.zero		5120


//--------------------- .nv.shared.reserved.0     --------------------------
	.section	.nv.shared.reserved.0,"aw",@nobits
	.weak		__nv_reservedSMEM_offset_0_alias
	.size		__nv_reservedSMEM_offset_0_alias, 0, 64
	.other		__nv_reservedSMEM_offset_0_alias,@"STO_CUDA_RESERVED_SHARED STV_DEFAULT"
__nv_reservedSMEM_offset_0_alias:
	.zero		0
	.zero		64


//--------------------- .nv.constant0._Z20matmul_shared_kernelPdS_S_i --------------------------
	.section	.nv.constant0._Z20matmul_shared_kernelPdS_S_i,"a",@progbits
	.sectionflags	@""
	.align	4
.nv.constant0._Z20matmul_shared_kernelPdS_S_i:
	.zero		924


//--------------------- .nv.constant0._Z19matmul_naive_kernelPdS_S_i --------------------------
	.section	.nv.constant0._Z19matmul_naive_kernelPdS_S_i,"a",@progbits
	.sectionflags	@""
	.align	4
.nv.constant0._Z19matmul_naive_kernelPdS_S_i:
	.zero		924


//--------------------- SYMBOLS --------------------------

	.type		.nv.reservedSmem.offset0,@object
	.size		.nv.reservedSmem.offset0,0x4
	.type		.nv.reservedSmem.cap,@object
	.size		.nv.reservedSmem.cap,0x4
